// auto-generated by cutlass_sweep.epilogue — config: {"arch": "sm_100", "cluster_m": 2, "cluster_n": 1, "dtype": "fp16", "fusion": "gelu", "tile_k": 64, "tile_m": 128, "tile_n": 256}
#include "cutlass/cutlass.h"
#include "cutlass/gemm/collective/collective_builder.hpp"
#include "cutlass/gemm/device/gemm_universal_adapter.h"
#include "cutlass/gemm/kernel/gemm_universal.hpp"
#include "cutlass/epilogue/collective/collective_builder.hpp"
#include "cutlass/epilogue/fusion/operations.hpp"
#include "cutlass/epilogue/thread/activation.h"

using Elem = cutlass::half_t;
using Acc  = float;
using TileShape    = cute::Shape<cute::_128, cute::_256, cute::_64>;
using ClusterShape = cute::Shape<cute::_2, cute::_1, cute::_1>;
using FusionOp     = cutlass::epilogue::fusion::LinCombEltAct<cutlass::epilogue::thread::GELU, Elem, Acc>;

using CollectiveEpilogue = typename cutlass::epilogue::collective::CollectiveBuilder<
    cutlass::arch::Sm100, cutlass::arch::OpClassTensorOp,
    TileShape, ClusterShape,
    cutlass::epilogue::collective::EpilogueTileAuto,
    Acc, Acc,
    Elem, cutlass::layout::RowMajor, 128 / cutlass::sizeof_bits<Elem>::value,
    Elem, cutlass::layout::RowMajor, 128 / cutlass::sizeof_bits<Elem>::value,
    cutlass::epilogue::collective::EpilogueScheduleAuto,
    FusionOp
  >::CollectiveOp;

using CollectiveMainloop = typename cutlass::gemm::collective::CollectiveBuilder<
    cutlass::arch::Sm100, cutlass::arch::OpClassTensorOp,
    Elem, cutlass::layout::RowMajor, 128 / cutlass::sizeof_bits<Elem>::value,
    Elem, cutlass::layout::ColumnMajor, 128 / cutlass::sizeof_bits<Elem>::value,
    Acc,
    TileShape, ClusterShape,
    cutlass::gemm::collective::StageCountAutoCarveout<
        static_cast<int>(sizeof(typename CollectiveEpilogue::SharedStorage))>,
    cutlass::gemm::collective::KernelScheduleAuto
  >::CollectiveOp;

using GemmKernel = cutlass::gemm::kernel::GemmUniversal<
    cute::Shape<int,int,int,int>, CollectiveMainloop, CollectiveEpilogue>;
using Gemm = cutlass::gemm::device::GemmUniversalAdapter<GemmKernel>;

auto* _anchor = &cutlass::device_kernel<GemmKernel>;


// ===== COMPILED SASS (sm_100a) =====

	.target	sm_100a

	.elftype	@"ET_EXEC"


//--------------------- .note.nv.tkinfo           --------------------------
	.section	.note.nv.tkinfo,"",@"SHT_NOTE"
	.sectionflags	@"SHF_NOTE_NV_TKINFO"
	.tkinfo
        /*0018*/ 	.word	0x00000002
        /*0030*/ 	.string	""
        /*0030*/ 	.string	"ptxas"
        /*0030*/ 	.string	"Cuda compilation tools, release 13.0, V13.0.88"
        /*0030*/ 	.string	"Build cuda_13.0.r13.0/compiler.36424714_0"
        /*0030*/ 	.string	"-arch sm_100a -m 64 "



//--------------------- .note.nv.cuinfo           --------------------------
	.section	.note.nv.cuinfo,"",@"SHT_NOTE"
	.sectionflags	@"SHF_NOTE_NV_CUINFO"
        /*0018*/ 	.short	0x0002
        /*001a*/ 	.short	0x0064
        /*001c*/ 	.short	0x0082
	.zero		2


//--------------------- .nv.info                  --------------------------
	.section	.nv.info,"",@"SHT_CUDA_INFO"
	.align	4


	//----- nvinfo : EIATTR_REGCOUNT
	.align		4
        /*0000*/ 	.byte	0x04, 0x2f
        /*0002*/ 	.short	(.L_19 - .L_18)
	.align		4
.L_18:
        /*0004*/ 	.word	index@(_ZN7cutlass13device_kernelINS_4gemm6kernel13GemmUniversalIN4cute5tupleIJiiiiEEENS1_10collective13CollectiveMmaINS1_35MainloopSm100TmaUmmaWarpSpecializedILi8ELi2ELi4ENS5_IJNS4_1CILi2EEENSA_ILi1EEESC_EEEEENS5_IJNSA_ILi128EEENSA_ILi256EEENSA_ILi64EEEEEENS_6half_tENS5_IJlSC_lEEESJ_SK_NS4_8TiledMMAINS4_8MMA_AtomIJNS4_26SM100_MMA_F16BF16_2x1SM_SSISJ_SJ_fLi128ELi256ELNS4_4UMMA5MajorE0ELSP_0ELNSO_7ScaleInE0ELSQ_0EEEEEENS4_6LayoutINS5_IJSC_SC_SC_EEENS5_IJNSA_ILi0EEESV_SV_EEEEENS5_IJNS4_10UnderscoreESY_SY_EEEEENS4_18SM100_TMA_2SM_LOADENS4_14ComposedLayoutINS4_7SwizzleILi3ELi4ELi3EEENS4_18smem_ptr_flag_bitsILi16EEENST_INS5_IJNSA_ILi8EEESH_EEENS5_IJSH_SC_EEEEEEEvNS4_8identityES11_S1B_vS1C_EENS_8epilogue10collective18CollectiveEpilogueINS1E_23Sm100TmaWarpSpecializedILi4ELi2ELi32ELb1ELb0EEEJNS5_IJSH_SG_SH_EEENS5_IJNST_ISH_SC_EENST_INS5_IJNSA_ILi32EEESB_EEENS5_IJSC_SF_EEEEEEEESJ_SK_SJ_SK_NS1E_6fusion15FusionCallbacksIS1I_NS1Q_13LinCombEltActINS1E_6thread4GELUESJ_fSJ_fLNS_15FloatRoundStyleE2EEES1J_S1P_JEEENS4_5SM1004TMEM4LOAD26SM100_TMEM_LOAD_32dp32b32xENS4_13SM90_TMA_LOADENS12_INS13_ILi2ELi4ELi3EEES16_NST_INS5_IJS17_S1L_EEENS5_IJS1L_SC_EEEEEEENS4_39AutoVectorizingCopyWithAssumedAlignmentILi128EEENS4_14SM90_TMA_STOREES27_S29_S29_EEEvvEEEEvNT_6ParamsE)
        /*0008*/ 	.word	0x00000092


	//----- nvinfo : EIATTR_FRAME_SIZE
	.align		4
.L_19:
        /*000c*/ 	.byte	0x04, 0x11
        /*000e*/ 	.short	(.L_21 - .L_20)
	.align		4
.L_20:
        /*0010*/ 	.word	index@($__internal_2_$__cuda_sm10x_tcgen05_guardrail_trap_unallocated_columns_being_dealloced)
        /*0014*/ 	.word	0x00000000


	//----- nvinfo : EIATTR_FRAME_SIZE
	.align		4
.L_21:
        /*0018*/ 	.byte	0x04, 0x11
        /*001a*/ 	.short	(.L_23 - .L_22)
	.align		4
.L_22:
        /*001c*/ 	.word	index@($__internal_1_$__cuda_sm10x_tcgen05_guardrail_trap_phase_invalid_during_alloc)
        /*0020*/ 	.word	0x00000000


	//----- nvinfo : EIATTR_FRAME_SIZE
	.align		4
.L_23:
        /*0024*/ 	.byte	0x04, 0x11
        /*0026*/ 	.short	(.L_25 - .L_24)
	.align		4
.L_24:
        /*0028*/ 	.word	index@($__internal_0_$__cuda_sm10x_tcgen05_guardrail_trap_col_being_dealloced_not_returned_by_alloc)
        /*002c*/ 	.word	0x00000000


	//----- nvinfo : EIATTR_FRAME_SIZE
	.align		4
.L_25:
        /*0030*/ 	.byte	0x04, 0x11
        /*0032*/ 	.short	(.L_27 - .L_26)
	.align		4
.L_26:
        /*0034*/ 	.word	index@(_ZN7cutlass13device_kernelINS_4gemm6kernel13GemmUniversalIN4cute5tupleIJiiiiEEENS1_10collective13CollectiveMmaINS1_35MainloopSm100TmaUmmaWarpSpecializedILi8ELi2ELi4ENS5_IJNS4_1CILi2EEENSA_ILi1EEESC_EEEEENS5_IJNSA_ILi128EEENSA_ILi256EEENSA_ILi64EEEEEENS_6half_tENS5_IJlSC_lEEESJ_SK_NS4_8TiledMMAINS4_8MMA_AtomIJNS4_26SM100_MMA_F16BF16_2x1SM_SSISJ_SJ_fLi128ELi256ELNS4_4UMMA5MajorE0ELSP_0ELNSO_7ScaleInE0ELSQ_0EEEEEENS4_6LayoutINS5_IJSC_SC_SC_EEENS5_IJNSA_ILi0EEESV_SV_EEEEENS5_IJNS4_10UnderscoreESY_SY_EEEEENS4_18SM100_TMA_2SM_LOADENS4_14ComposedLayoutINS4_7SwizzleILi3ELi4ELi3EEENS4_18smem_ptr_flag_bitsILi16EEENST_INS5_IJNSA_ILi8EEESH_EEENS5_IJSH_SC_EEEEEEEvNS4_8identityES11_S1B_vS1C_EENS_8epilogue10collective18CollectiveEpilogueINS1E_23Sm100TmaWarpSpecializedILi4ELi2ELi32ELb1ELb0EEEJNS5_IJSH_SG_SH_EEENS5_IJNST_ISH_SC_EENST_INS5_IJNSA_ILi32EEESB_EEENS5_IJSC_SF_EEEEEEEESJ_SK_SJ_SK_NS1E_6fusion15FusionCallbacksIS1I_NS1Q_13LinCombEltActINS1E_6thread4GELUESJ_fSJ_fLNS_15FloatRoundStyleE2EEES1J_S1P_JEEENS4_5SM1004TMEM4LOAD26SM100_TMEM_LOAD_32dp32b32xENS4_13SM90_TMA_LOADENS12_INS13_ILi2ELi4ELi3EEES16_NST_INS5_IJS17_S1L_EEENS5_IJS1L_SC_EEEEEEENS4_39AutoVectorizingCopyWithAssumedAlignmentILi128EEENS4_14SM90_TMA_STOREES27_S29_S29_EEEvvEEEEvNT_6ParamsE)
        /*0038*/ 	.word	0x00000000


	//----- nvinfo : EIATTR_MIN_STACK_SIZE
	.align		4
.L_27:
        /*003c*/ 	.byte	0x04, 0x12
        /*003e*/ 	.short	(.L_29 - .L_28)
	.align		4
.L_28:
        /*0040*/ 	.word	index@(_ZN7cutlass13device_kernelINS_4gemm6kernel13GemmUniversalIN4cute5tupleIJiiiiEEENS1_10collective13CollectiveMmaINS1_35MainloopSm100TmaUmmaWarpSpecializedILi8ELi2ELi4ENS5_IJNS4_1CILi2EEENSA_ILi1EEESC_EEEEENS5_IJNSA_ILi128EEENSA_ILi256EEENSA_ILi64EEEEEENS_6half_tENS5_IJlSC_lEEESJ_SK_NS4_8TiledMMAINS4_8MMA_AtomIJNS4_26SM100_MMA_F16BF16_2x1SM_SSISJ_SJ_fLi128ELi256ELNS4_4UMMA5MajorE0ELSP_0ELNSO_7ScaleInE0ELSQ_0EEEEEENS4_6LayoutINS5_IJSC_SC_SC_EEENS5_IJNSA_ILi0EEESV_SV_EEEEENS5_IJNS4_10UnderscoreESY_SY_EEEEENS4_18SM100_TMA_2SM_LOADENS4_14ComposedLayoutINS4_7SwizzleILi3ELi4ELi3EEENS4_18smem_ptr_flag_bitsILi16EEENST_INS5_IJNSA_ILi8EEESH_EEENS5_IJSH_SC_EEEEEEEvNS4_8identityES11_S1B_vS1C_EENS_8epilogue10collective18CollectiveEpilogueINS1E_23Sm100TmaWarpSpecializedILi4ELi2ELi32ELb1ELb0EEEJNS5_IJSH_SG_SH_EEENS5_IJNST_ISH_SC_EENST_INS5_IJNSA_ILi32EEESB_EEENS5_IJSC_SF_EEEEEEEESJ_SK_SJ_SK_NS1E_6fusion15FusionCallbacksIS1I_NS1Q_13LinCombEltActINS1E_6thread4GELUESJ_fSJ_fLNS_15FloatRoundStyleE2EEES1J_S1P_JEEENS4_5SM1004TMEM4LOAD26SM100_TMEM_LOAD_32dp32b32xENS4_13SM90_TMA_LOADENS12_INS13_ILi2ELi4ELi3EEES16_NST_INS5_IJS17_S1L_EEENS5_IJS1L_SC_EEEEEEENS4_39AutoVectorizingCopyWithAssumedAlignmentILi128EEENS4_14SM90_TMA_STOREES27_S29_S29_EEEvvEEEEvNT_6ParamsE)
        /*0044*/ 	.word	0x00000000
.L_29:


//--------------------- .nv.compat                --------------------------
	.section	.nv.compat,"",@"SHT_CUDA_COMPAT_INFO"
	.align	4
        /*0000*/ 	.byte	0x02, 0x09, 0x01, 0x00, 0x02, 0x02, 0x02, 0x00, 0x02, 0x05, 0x05, 0x00, 0x03, 0x07, 0x01, 0x01
        /*0010*/ 	.byte	0x02, 0x03, 0x01, 0x00, 0x02, 0x06, 0x01, 0x00, 0x04, 0x0b, 0x08, 0x00, 0x01, 0x00, 0x00, 0x00
        /*0020*/ 	.byte	0x00, 0x00, 0x00, 0x00


//--------------------- .nv.info._ZN7cutlass13device_kernelINS_4gemm6kernel13GemmUniversalIN4cute5tupleIJiiiiEEENS1_10collective13CollectiveMmaINS1_35MainloopSm100TmaUmmaWarpSpecializedILi8ELi2ELi4ENS5_IJNS4_1CILi2EEENSA_ILi1EEESC_EEEEENS5_IJNSA_ILi128EEENSA_ILi256EEENSA_ILi64EEEEEENS_6half_tENS5_IJlSC_lEEESJ_SK_NS4_8TiledMMAINS4_8MMA_AtomIJNS4_26SM100_MMA_F16BF16_2x1SM_SSISJ_SJ_fLi128ELi256ELNS4_4UMMA5MajorE0ELSP_0ELNSO_7ScaleInE0ELSQ_0EEEEEENS4_6LayoutINS5_IJSC_SC_SC_EEENS5_IJNSA_ILi0EEESV_SV_EEEEENS5_IJNS4_10UnderscoreESY_SY_EEEEENS4_18SM100_TMA_2SM_LOADENS4_14ComposedLayoutINS4_7SwizzleILi3ELi4ELi3EEENS4_18smem_ptr_flag_bitsILi16EEENST_INS5_IJNSA_ILi8EEESH_EEENS5_IJSH_SC_EEEEEEEvNS4_8identityES11_S1B_vS1C_EENS_8epilogue10collective18CollectiveEpilogueINS1E_23Sm100TmaWarpSpecializedILi4ELi2ELi32ELb1ELb0EEEJNS5_IJSH_SG_SH_EEENS5_IJNST_ISH_SC_EENST_INS5_IJNSA_ILi32EEESB_EEENS5_IJSC_SF_EEEEEEEESJ_SK_SJ_SK_NS1E_6fusion15FusionCallbacksIS1I_NS1Q_13LinCombEltActINS1E_6thread4GELUESJ_fSJ_fLNS_15FloatRoundStyleE2EEES1J_S1P_JEEENS4_5SM1004TMEM4LOAD26SM100_TMEM_LOAD_32dp32b32xENS4_13SM90_TMA_LOADENS12_INS13_ILi2ELi4ELi3EEES16_NST_INS5_IJS17_S1L_EEENS5_IJS1L_SC_EEEEEEENS4_39AutoVectorizingCopyWithAssumedAlignmentILi128EEENS4_14SM90_TMA_STOREES27_S29_S29_EEEvvEEEEvNT_6ParamsE --------------------------
	.section	.nv.info._ZN7cutlass13device_kernelINS_4gemm6kernel13GemmUniversalIN4cute5tupleIJiiiiEEENS1_10collective13CollectiveMmaINS1_35MainloopSm100TmaUmmaWarpSpecializedILi8ELi2ELi4ENS5_IJNS4_1CILi2EEENSA_ILi1EEESC_EEEEENS5_IJNSA_ILi128EEENSA_ILi256EEENSA_ILi64EEEEEENS_6half_tENS5_IJlSC_lEEESJ_SK_NS4_8TiledMMAINS4_8MMA_AtomIJNS4_26SM100_MMA_F16BF16_2x1SM_SSISJ_SJ_fLi128ELi256ELNS4_4UMMA5MajorE0ELSP_0ELNSO_7ScaleInE0ELSQ_0EEEEEENS4_6LayoutINS5_IJSC_SC_SC_EEENS5_IJNSA_ILi0EEESV_SV_EEEEENS5_IJNS4_10UnderscoreESY_SY_EEEEENS4_18SM100_TMA_2SM_LOADENS4_14ComposedLayoutINS4_7SwizzleILi3ELi4ELi3EEENS4_18smem_ptr_flag_bitsILi16EEENST_INS5_IJNSA_ILi8EEESH_EEENS5_IJSH_SC_EEEEEEEvNS4_8identityES11_S1B_vS1C_EENS_8epilogue10collective18CollectiveEpilogueINS1E_23Sm100TmaWarpSpecializedILi4ELi2ELi32ELb1ELb0EEEJNS5_IJSH_SG_SH_EEENS5_IJNST_ISH_SC_EENST_INS5_IJNSA_ILi32EEESB_EEENS5_IJSC_SF_EEEEEEEESJ_SK_SJ_SK_NS1E_6fusion15FusionCallbacksIS1I_NS1Q_13LinCombEltActINS1E_6thread4GELUESJ_fSJ_fLNS_15FloatRoundStyleE2EEES1J_S1P_JEEENS4_5SM1004TMEM4LOAD26SM100_TMEM_LOAD_32dp32b32xENS4_13SM90_TMA_LOADENS12_INS13_ILi2ELi4ELi3EEES16_NST_INS5_IJS17_S1L_EEENS5_IJS1L_SC_EEEEEEENS4_39AutoVectorizingCopyWithAssumedAlignmentILi128EEENS4_14SM90_TMA_STOREES27_S29_S29_EEEvvEEEEvNT_6ParamsE,"",@"SHT_CUDA_INFO"
	.sectionflags	@""
	.align	4


	//----- nvinfo : EIATTR_CUDA_API_VERSION
	.align		4
        /*0000*/ 	.byte	0x04, 0x37
        /*0002*/ 	.short	(.L_31 - .L_30)
.L_30:
        /*0004*/ 	.word	0x00000082


	//----- nvinfo : EIATTR_KPARAM_INFO
	.align		4
.L_31:
        /*0008*/ 	.byte	0x04, 0x17
        /*000a*/ 	.short	(.L_33 - .L_32)
.L_32:
        /*000c*/ 	.word	0x00000000
        /*0010*/ 	.short	0x0000
        /*0012*/ 	.short	0x0000
        /*0014*/ 	.byte	0x00, 0xf0, 0x01, 0x20


	//----- nvinfo : EIATTR_AT_ENTRY_FRAGMENTS
	.align		4
.L_33:
        /*0018*/ 	.byte	0x04, 0x4f
        /*001a*/ 	.short	(.L_35 - .L_34)


	//   ....[0]....
.L_34:
        /*001c*/ 	.word	0x00000007


	//----- nvinfo : EIATTR_RESERVED_SMEM_USED
	.align		4
.L_35:
        /*0020*/ 	.byte	0x01, 0x41
	.zero		2


	//----- nvinfo : EIATTR_SPARSE_MMA_MASK
	.align		4
        /*0024*/ 	.byte	0x03, 0x50
        /*0026*/ 	.short	0x0000


	//----- nvinfo : EIATTR_TCGEN05_2CTA_USED
	.align		4
        /*0028*/ 	.byte	0x01, 0x52
	.zero		2


	//----- nvinfo : EIATTR_MAXREG_COUNT
	.align		4
        /*002c*/ 	.byte	0x03, 0x1b
        /*002e*/ 	.short	0x00ff


	//----- nvinfo : EIATTR_NUM_BARRIERS
	.align		4
        /*0030*/ 	.byte	0x02, 0x4c
        /*0032*/ 	.byte	0x07
	.zero		1


	//----- nvinfo : EIATTR_EXTERNS
	.align		4
        /*0034*/ 	.byte	0x04, 0x0f
        /*0036*/ 	.short	(.L_37 - .L_36)


	//   ....[0]....
	.align		4
.L_36:
        /*0038*/ 	.word	index@(__assertfail)


	//----- nvinfo : EIATTR_MERCURY_ISA_VERSION
	.align		4
.L_37:
        /*003c*/ 	.byte	0x03, 0x5f
        /*003e*/ 	.short	0x0101


	//----- nvinfo : EIATTR_INT_WARP_WIDE_INSTR_OFFSETS
	.align		4
        /*0040*/ 	.byte	0x04, 0x31
        /*0042*/ 	.short	(.L_39 - .L_38)


	//   ....[0]....
.L_38:
        /*0044*/ 	.word	0x00000d60


	//   ....[1]....
        /*0048*/ 	.word	0x00000e00


	//   ....[2]....
        /*004c*/ 	.word	0x00002150


	//   ....[3]....
        /*0050*/ 	.word	0x00004270


	//   ....[4]....
        /*0054*/ 	.word	0x00004290


	//   ....[5]....
        /*0058*/ 	.word	0x000042c0


	//   ....[6]....
        /*005c*/ 	.word	0x00004c00


	//   ....[7]....
        /*0060*/ 	.word	0x00004c20


	//   ....[8]....
        /*0064*/ 	.word	0x00004d10


	//   ....[9]....
        /*0068*/ 	.word	0x00004dd0


	//   ....[10]....
        /*006c*/ 	.word	0x00004df0


	//   ....[11]....
        /*0070*/ 	.word	0x00004ee0


	//   ....[12]....
        /*0074*/ 	.word	0x00004fb0


	//   ....[13]....
        /*0078*/ 	.word	0x00004fd0


	//   ....[14]....
        /*007c*/ 	.word	0x00005100


	//   ....[15]....
        /*0080*/ 	.word	0x00005280


	//   ....[16]....
        /*0084*/ 	.word	0x00005290


	//   ....[17]....
        /*0088*/ 	.word	0x00005420


	//   ....[18]....
        /*008c*/ 	.word	0x00006390


	//----- nvinfo : EIATTR_COOP_GROUP_MASK_REGIDS
	.align		4
.L_39:
        /*0090*/ 	.byte	0x04, 0x29
        /*0092*/ 	.short	(.L_41 - .L_40)


	//   ....[0]....
.L_40:
        /*0094*/ 	.word	0xffffffff


	//   ....[1]....
        /*0098*/ 	.word	0xffffffff


	//   ....[2]....
        /*009c*/ 	.word	0xffffffff


	//   ....[3]....
        /*00a0*/ 	.word	0xffffffff


	//   ....[4]....
        /*00a4*/ 	.word	0xffffffff


	//   ....[5]....
        /*00a8*/ 	.word	0xffffffff


	//   ....[6]....
        /*00ac*/ 	.word	0xffffffff


	//   ....[7]....
        /*00b0*/ 	.word	0xffffffff


	//   ....[8]....
        /*00b4*/ 	.word	0xffffffff


	//   ....[9]....
        /*00b8*/ 	.word	0xffffffff


	//   ....[10]....
        /*00bc*/ 	.word	0xffffffff


	//   ....[11]....
        /*00c0*/ 	.word	0xffffffff


	//   ....[12]....
        /*00c4*/ 	.word	0xffffffff


	//   ....[13]....
        /*00c8*/ 	.word	0xffffffff


	//----- nvinfo : EIATTR_COOP_GROUP_INSTR_OFFSETS
	.align		4
.L_41:
        /*00cc*/ 	.byte	0x04, 0x28
        /*00ce*/ 	.short	(.L_43 - .L_42)


	//   ....[0]....
.L_42:
        /*00d0*/ 	.word	0x000000c0


	//   ....[1]....
        /*00d4*/ 	.word	0x000004d0


	//   ....[2]....
        /*00d8*/ 	.word	0x000006d0


	//   ....[3]....
        /*00dc*/ 	.word	0x00000860


	//   ....[4]....
        /*00e0*/ 	.word	0x00000950


	//   ....[5]....
        /*00e4*/ 	.word	0x00000ab0


	//   ....[6]....
        /*00e8*/ 	.word	0x00000c40


	//   ....[7]....
        /*00ec*/ 	.word	0x00000e80


	//   ....[8]....
        /*00f0*/ 	.word	0x00002030


	//   ....[9]....
        /*00f4*/ 	.word	0x00003050


	//   ....[10]....
        /*00f8*/ 	.word	0x00003520


	//   ....[11]....
        /*00fc*/ 	.word	0x00003550


	//   ....[12]....
        /*0100*/ 	.word	0x00004170


	//   ....[13]....
        /*0104*/ 	.word	0x00004380


	//----- nvinfo : EIATTR_VRC_CTA_INIT_COUNT
	.align		4
.L_43:
        /*0108*/ 	.byte	0x02, 0x4a
        /*010a*/ 	.byte	0x80
	.zero		1


	//----- nvinfo : EIATTR_SYSCALL_OFFSETS
	.align		4
        /*010c*/ 	.byte	0x04, 0x46
        /*010e*/ 	.short	(.L_45 - .L_44)


	//   ....[0]....
.L_44:
        /*0110*/ 	.word	0x00005e70


	//   ....[1]....
        /*0114*/ 	.word	0x00005f60


	//   ....[2]....
        /*0118*/ 	.word	0x000068a0


	//----- nvinfo : EIATTR_MBARRIER_INSTR_OFFSETS
	.align		4
.L_45:
        /*011c*/ 	.byte	0x04, 0x39
        /*011e*/ 	.short	(.L_47 - .L_46)


	//   ....[0]....
.L_46:
        /*0120*/ 	.word	0x000005c0
        /*0124*/ 	.word	0x000000ff
        /*0128*/ 	.word	0x00000000
        /*012c*/ 	.short	0x0100
        /*012e*/ 	.byte	0x08
	.zero		1


	//   ....[1]....
        /*0130*/ 	.word	0x000005d0
        /*0134*/ 	.word	0x000000ff
        /*0138*/ 	.word	0x00000040
        /*013c*/ 	.short	0x0100
        /*013e*/ 	.byte	0x08
	.zero		1


	//   ....[2]....
        /*0140*/ 	.word	0x000005e0
        /*0144*/ 	.word	0x000000ff
        /*0148*/ 	.word	0x00000008
        /*014c*/ 	.short	0x0100
        /*014e*/ 	.byte	0x08
	.zero		1


	//   ....[3]....
        /*0150*/ 	.word	0x000005f0
        /*0154*/ 	.word	0x000000ff
        /*0158*/ 	.word	0x00000048
        /*015c*/ 	.short	0x0100
        /*015e*/ 	.byte	0x08
	.zero		1


	//   ....[4]....
        /*0160*/ 	.word	0x00000600
        /*0164*/ 	.word	0x000000ff
        /*0168*/ 	.word	0x00000010
        /*016c*/ 	.short	0x0100
        /*016e*/ 	.byte	0x08
	.zero		1


	//   ....[5]....
        /*0170*/ 	.word	0x00000610
        /*0174*/ 	.word	0x000000ff
        /*0178*/ 	.word	0x00000050
        /*017c*/ 	.short	0x0100
        /*017e*/ 	.byte	0x08
	.zero		1


	//   ....[6]....
        /*0180*/ 	.word	0x00000620
        /*0184*/ 	.word	0x000000ff
        /*0188*/ 	.word	0x00000018
        /*018c*/ 	.short	0x0100
        /*018e*/ 	.byte	0x08
	.zero		1


	//   ....[7]....
        /*0190*/ 	.word	0x00000630
        /*0194*/ 	.word	0x000000ff
        /*0198*/ 	.word	0x00000058
        /*019c*/ 	.short	0x0100
        /*019e*/ 	.byte	0x08
	.zero		1


	//   ....[8]....
        /*01a0*/ 	.word	0x00000640
        /*01a4*/ 	.word	0x000000ff
        /*01a8*/ 	.word	0x00000020
        /*01ac*/ 	.short	0x0100
        /*01ae*/ 	.byte	0x08
	.zero		1


	//   ....[9]....
        /*01b0*/ 	.word	0x00000650
        /*01b4*/ 	.word	0x000000ff
        /*01b8*/ 	.word	0x00000060
        /*01bc*/ 	.short	0x0100
        /*01be*/ 	.byte	0x08
	.zero		1


	//   ....[10]....
        /*01c0*/ 	.word	0x00000660
        /*01c4*/ 	.word	0x000000ff
        /*01c8*/ 	.word	0x00000028
        /*01cc*/ 	.short	0x0100
        /*01ce*/ 	.byte	0x08
	.zero		1


	//   ....[11]....
        /*01d0*/ 	.word	0x00000670
        /*01d4*/ 	.word	0x000000ff
        /*01d8*/ 	.word	0x00000068
        /*01dc*/ 	.short	0x0100
        /*01de*/ 	.byte	0x08
	.zero		1


	//   ....[12]....
        /*01e0*/ 	.word	0x00000680
        /*01e4*/ 	.word	0x000000ff
        /*01e8*/ 	.word	0x00000030
        /*01ec*/ 	.short	0x0100
        /*01ee*/ 	.byte	0x08
	.zero		1


	//   ....[13]....
        /*01f0*/ 	.word	0x00000690
        /*01f4*/ 	.word	0x000000ff
        /*01f8*/ 	.word	0x00000070
        /*01fc*/ 	.short	0x0100
        /*01fe*/ 	.byte	0x08
	.zero		1


	//   ....[14]....
        /*0200*/ 	.word	0x000006a0
        /*0204*/ 	.word	0x000000ff
        /*0208*/ 	.word	0x00000038
        /*020c*/ 	.short	0x0100
        /*020e*/ 	.byte	0x08
	.zero		1


	//   ....[15]....
        /*0210*/ 	.word	0x000006b0
        /*0214*/ 	.word	0x000000ff
        /*0218*/ 	.word	0x00000078
        /*021c*/ 	.short	0x0100
        /*021e*/ 	.byte	0x08
	.zero		1


	//   ....[16]....
        /*0220*/ 	.word	0x000007d0
        /*0224*/ 	.word	0x000000ff
        /*0228*/ 	.word	0x00000080
        /*022c*/ 	.short	0x0100
        /*022e*/ 	.byte	0x09
	.zero		1


	//   ....[17]....
        /*0230*/ 	.word	0x000007e0
        /*0234*/ 	.word	0x000000ff
        /*0238*/ 	.word	0x000000a0
        /*023c*/ 	.short	0x0100
        /*023e*/ 	.byte	0x09
	.zero		1


	//   ....[18]....
        /*0240*/ 	.word	0x000007f0
        /*0244*/ 	.word	0x000000ff
        /*0248*/ 	.word	0x00000088
        /*024c*/ 	.short	0x0100
        /*024e*/ 	.byte	0x09
	.zero		1


	//   ....[19]....
        /*0250*/ 	.word	0x00000800
        /*0254*/ 	.word	0x000000ff
        /*0258*/ 	.word	0x000000a8
        /*025c*/ 	.short	0x0100
        /*025e*/ 	.byte	0x09
	.zero		1


	//   ....[20]....
        /*0260*/ 	.word	0x00000810
        /*0264*/ 	.word	0x000000ff
        /*0268*/ 	.word	0x00000090
        /*026c*/ 	.short	0x0100
        /*026e*/ 	.byte	0x09
	.zero		1


	//   ....[21]....
        /*0270*/ 	.word	0x00000820
        /*0274*/ 	.word	0x000000ff
        /*0278*/ 	.word	0x000000b0
        /*027c*/ 	.short	0x0100
        /*027e*/ 	.byte	0x09
	.zero		1


	//   ....[22]....
        /*0280*/ 	.word	0x00000830
        /*0284*/ 	.word	0x000000ff
        /*0288*/ 	.word	0x00000098
        /*028c*/ 	.short	0x0100
        /*028e*/ 	.byte	0x09
	.zero		1


	//   ....[23]....
        /*0290*/ 	.word	0x00000840
        /*0294*/ 	.word	0x000000ff
        /*0298*/ 	.word	0x000000b8
        /*029c*/ 	.short	0x0100
        /*029e*/ 	.byte	0x09
	.zero		1


	//   ....[24]....
        /*02a0*/ 	.word	0x00000920
        /*02a4*/ 	.word	0x000000ff
        /*02a8*/ 	.word	0x000000c0
        /*02ac*/ 	.short	0x0100
        /*02ae*/ 	.byte	0x08
	.zero		1


	//   ....[25]....
        /*02b0*/ 	.word	0x00000930
        /*02b4*/ 	.word	0x000000ff
        /*02b8*/ 	.word	0x000000c8
        /*02bc*/ 	.short	0x0100
        /*02be*/ 	.byte	0x08
	.zero		1


	//   ....[26]....
        /*02c0*/ 	.word	0x00000a60
        /*02c4*/ 	.word	0x000000ff
        /*02c8*/ 	.word	0x000000d0
        /*02cc*/ 	.short	0x0100
        /*02ce*/ 	.byte	0x08
	.zero		1


	//   ....[27]....
        /*02d0*/ 	.word	0x00000a70
        /*02d4*/ 	.word	0x000000ff
        /*02d8*/ 	.word	0x000000e0
        /*02dc*/ 	.short	0x0100
        /*02de*/ 	.byte	0x08
	.zero		1


	//   ....[28]....
        /*02e0*/ 	.word	0x00000a80
        /*02e4*/ 	.word	0x000000ff
        /*02e8*/ 	.word	0x000000d8
        /*02ec*/ 	.short	0x0100
        /*02ee*/ 	.byte	0x08
	.zero		1


	//   ....[29]....
        /*02f0*/ 	.word	0x00000a90
        /*02f4*/ 	.word	0x000000ff
        /*02f8*/ 	.word	0x000000e8
        /*02fc*/ 	.short	0x0100
        /*02fe*/ 	.byte	0x08
	.zero		1


	//   ....[30]....
        /*0300*/ 	.word	0x00000bb0
        /*0304*/ 	.word	0x000000ff
        /*0308*/ 	.word	0x000000f0
        /*030c*/ 	.short	0x0100
        /*030e*/ 	.byte	0x09
	.zero		1


	//   ....[31]....
        /*0310*/ 	.word	0x00000bc0
        /*0314*/ 	.word	0x000000ff
        /*0318*/ 	.word	0x00000110
        /*031c*/ 	.short	0x0100
        /*031e*/ 	.byte	0x09
	.zero		1


	//   ....[32]....
        /*0320*/ 	.word	0x00000bd0
        /*0324*/ 	.word	0x000000ff
        /*0328*/ 	.word	0x000000f8
        /*032c*/ 	.short	0x0100
        /*032e*/ 	.byte	0x09
	.zero		1


	//   ....[33]....
        /*0330*/ 	.word	0x00000be0
        /*0334*/ 	.word	0x000000ff
        /*0338*/ 	.word	0x00000118
        /*033c*/ 	.short	0x0100
        /*033e*/ 	.byte	0x09
	.zero		1


	//   ....[34]....
        /*0340*/ 	.word	0x00000bf0
        /*0344*/ 	.word	0x000000ff
        /*0348*/ 	.word	0x00000100
        /*034c*/ 	.short	0x0100
        /*034e*/ 	.byte	0x09
	.zero		1


	//   ....[35]....
        /*0350*/ 	.word	0x00000c00
        /*0354*/ 	.word	0x000000ff
        /*0358*/ 	.word	0x00000120
        /*035c*/ 	.short	0x0100
        /*035e*/ 	.byte	0x09
	.zero		1


	//   ....[36]....
        /*0360*/ 	.word	0x00000c10
        /*0364*/ 	.word	0x000000ff
        /*0368*/ 	.word	0x00000108
        /*036c*/ 	.short	0x0100
        /*036e*/ 	.byte	0x09
	.zero		1


	//   ....[37]....
        /*0370*/ 	.word	0x00000c20
        /*0374*/ 	.word	0x000000ff
        /*0378*/ 	.word	0x00000128
        /*037c*/ 	.short	0x0100
        /*037e*/ 	.byte	0x09
	.zero		1


	//   ....[38]....
        /*0380*/ 	.word	0x00000d10
        /*0384*/ 	.word	0x000000ff
        /*0388*/ 	.word	0x00000130
        /*038c*/ 	.short	0x0100
        /*038e*/ 	.byte	0x08
	.zero		1


	//   ....[39]....
        /*0390*/ 	.word	0x00000d20
        /*0394*/ 	.word	0x000000ff
        /*0398*/ 	.word	0x00000140
        /*039c*/ 	.short	0x0100
        /*039e*/ 	.byte	0x08
	.zero		1


	//   ....[40]....
        /*03a0*/ 	.word	0x00000d30
        /*03a4*/ 	.word	0x000000ff
        /*03a8*/ 	.word	0x00000138
        /*03ac*/ 	.short	0x0100
        /*03ae*/ 	.byte	0x08
	.zero		1


	//   ....[41]....
        /*03b0*/ 	.word	0x00000d40
        /*03b4*/ 	.word	0x000000ff
        /*03b8*/ 	.word	0x00000148
        /*03bc*/ 	.short	0x0100
        /*03be*/ 	.byte	0x08
	.zero		1


	//   ....[42]....
        /*03c0*/ 	.word	0x00000e30
        /*03c4*/ 	.word	0x000000ff
        /*03c8*/ 	.word	0x00000150
        /*03cc*/ 	.short	0x0100
        /*03ce*/ 	.byte	0x07
	.zero		1


	//   ....[43]....
        /*03d0*/ 	.word	0x00001820
        /*03d4*/ 	.word	0x00000003
        /*03d8*/ 	.word	0x00000140
        /*03dc*/ 	.short	0x010a
        /*03de*/ 	.byte	0xff
	.zero		1


	//   ....[44]....
        /*03e0*/ 	.word	0x00001850
        /*03e4*/ 	.word	0x00000003
        /*03e8*/ 	.word	0x00000130
        /*03ec*/ 	.short	0x0101
        /*03ee*/ 	.byte	0xff
	.zero		1


	//   ....[45]....
        /*03f0*/ 	.word	0x00001950
        /*03f4*/ 	.word	0x000000ff
        /*03f8*/ 	.word	0x00000040
        /*03fc*/ 	.short	0x010a
        /*03fe*/ 	.byte	0x08
	.zero		1


	//   ....[46]....
        /*0400*/ 	.word	0x00001a20
        /*0404*/ 	.word	0x000000ff
        /*0408*/ 	.word	0x00000040
        /*040c*/ 	.short	0x010a
        /*040e*/ 	.byte	0x21
	.zero		1


	//   ....[47]....
        /*0410*/ 	.word	0x00001bd0
        /*0414*/ 	.word	0x000000ff
        /*0418*/ 	.word	0x00000040
        /*041c*/ 	.short	0x010a
        /*041e*/ 	.byte	0x08
	.zero		1


	//   ....[48]....
        /*0420*/ 	.word	0x00001cf0
        /*0424*/ 	.word	0x000000ff
        /*0428*/ 	.word	0x000000c8
        /*042c*/ 	.short	0x0101
        /*042e*/ 	.byte	0x06
	.zero		1


	//   ....[49]....
        /*0430*/ 	.word	0x00001d00
        /*0434*/ 	.word	0x000000ff
        /*0438*/ 	.word	0x00000040
        /*043c*/ 	.short	0x010a
        /*043e*/ 	.byte	0x08
	.zero		1


	//   ....[50]....
        /*0440*/ 	.word	0x00001d80
        /*0444*/ 	.word	0x000000ff
        /*0448*/ 	.word	0x00000040
        /*044c*/ 	.short	0x010a
        /*044e*/ 	.byte	0x11
	.zero		1


	//   ....[51]....
        /*0450*/ 	.word	0x00001f10
        /*0454*/ 	.word	0x000000ff
        /*0458*/ 	.word	0x00000040
        /*045c*/ 	.short	0x010a
        /*045e*/ 	.byte	0x08
	.zero		1


	//   ....[52]....
        /*0460*/ 	.word	0x00002060
        /*0464*/ 	.word	0x00000002
        /*0468*/ 	.word	0x000000d0
        /*046c*/ 	.short	0x010a
        /*046e*/ 	.byte	0xff
	.zero		1


	//   ....[53]....
        /*0470*/ 	.word	0x00002120
        /*0474*/ 	.word	0x00000002
        /*0478*/ 	.word	0x00000000
        /*047c*/ 	.short	0x0101
        /*047e*/ 	.byte	0xff
	.zero		1


	//   ....[54]....
        /*0480*/ 	.word	0x00002680
        /*0484*/ 	.word	0x000000ff
        /*0488*/ 	.word	0x00000000
        /*048c*/ 	.short	0x010a
        /*048e*/ 	.byte	0x04
	.zero		1


	//   ....[55]....
        /*0490*/ 	.word	0x00002710
        /*0494*/ 	.word	0x000000ff
        /*0498*/ 	.word	0x00000000
        /*049c*/ 	.short	0x010a
        /*049e*/ 	.byte	0x04
	.zero		1


	//   ....[56]....
        /*04a0*/ 	.word	0x000027a0
        /*04a4*/ 	.word	0x000000ff
        /*04a8*/ 	.word	0x00000000
        /*04ac*/ 	.short	0x010a
        /*04ae*/ 	.byte	0x04
	.zero		1


	//   ....[57]....
        /*04b0*/ 	.word	0x00002830
        /*04b4*/ 	.word	0x000000ff
        /*04b8*/ 	.word	0x00000000
        /*04bc*/ 	.short	0x010a
        /*04be*/ 	.byte	0x04
	.zero		1


	//   ....[58]....
        /*04c0*/ 	.word	0x000028c0
        /*04c4*/ 	.word	0x000000ff
        /*04c8*/ 	.word	0x00000000
        /*04cc*/ 	.short	0x010a
        /*04ce*/ 	.byte	0x04
	.zero		1


	//   ....[59]....
        /*04d0*/ 	.word	0x00002950
        /*04d4*/ 	.word	0x000000ff
        /*04d8*/ 	.word	0x00000000
        /*04dc*/ 	.short	0x010a
        /*04de*/ 	.byte	0x04
	.zero		1


	//   ....[60]....
        /*04e0*/ 	.word	0x000029e0
        /*04e4*/ 	.word	0x000000ff
        /*04e8*/ 	.word	0x00000000
        /*04ec*/ 	.short	0x010a
        /*04ee*/ 	.byte	0x04
	.zero		1


	//   ....[61]....
        /*04f0*/ 	.word	0x00002a80
        /*04f4*/ 	.word	0x00000000
        /*04f8*/ 	.word	0x00000000
        /*04fc*/ 	.short	0x010a
        /*04fe*/ 	.byte	0xff
	.zero		1


	//   ....[62]....
        /*0500*/ 	.word	0x00002bb0
        /*0504*/ 	.word	0x00000000
        /*0508*/ 	.word	0x00000130
        /*050c*/ 	.short	0x010a
        /*050e*/ 	.byte	0xff
	.zero		1


	//   ....[63]....
        /*0510*/ 	.word	0x00002c20
        /*0514*/ 	.word	0x00000004
        /*0518*/ 	.word	0x00000000
        /*051c*/ 	.short	0x0101
        /*051e*/ 	.byte	0xff
	.zero		1


	//   ....[64]....
        /*0520*/ 	.word	0x00002c40
        /*0524*/ 	.word	0x000000ff
        /*0528*/ 	.word	0x000000e0
        /*052c*/ 	.short	0x010a
        /*052e*/ 	.byte	0x05
	.zero		1


	//   ....[65]....
        /*0530*/ 	.word	0x00002d60
        /*0534*/ 	.word	0x00000000
        /*0538*/ 	.word	0x000000d0
        /*053c*/ 	.short	0x010a
        /*053e*/ 	.byte	0xff
	.zero		1


	//   ....[66]....
        /*0540*/ 	.word	0x00002e60
        /*0544*/ 	.word	0x00000000
        /*0548*/ 	.word	0x00000000
        /*054c*/ 	.short	0x0101
        /*054e*/ 	.byte	0xff
	.zero		1


	//   ....[67]....
        /*0550*/ 	.word	0x00002ef0
        /*0554*/ 	.word	0x000000ff
        /*0558*/ 	.word	0x000000e0
        /*055c*/ 	.short	0x0106
        /*055e*/ 	.byte	0x05
	.zero		1


	//   ....[68]....
        /*0560*/ 	.word	0x00002f10
        /*0564*/ 	.word	0x000000ff
        /*0568*/ 	.word	0x000000e0
        /*056c*/ 	.short	0x010a
        /*056e*/ 	.byte	0x05
	.zero		1


	//   ....[69]....
        /*0570*/ 	.word	0x00002fa0
        /*0574*/ 	.word	0x000000ff
        /*0578*/ 	.word	0x000000e0
        /*057c*/ 	.short	0x0106
        /*057e*/ 	.byte	0x04
	.zero		1


	//   ....[70]....
        /*0580*/ 	.word	0x00002fe0
        /*0584*/ 	.word	0x00000000
        /*0588*/ 	.word	0x000000e0
        /*058c*/ 	.short	0x010a
        /*058e*/ 	.byte	0xff
	.zero		1


	//   ....[71]....
        /*0590*/ 	.word	0x00003220
        /*0594*/ 	.word	0x000000ff
        /*0598*/ 	.word	0x00000008
        /*059c*/ 	.short	0x010a
        /*059e*/ 	.byte	0x06
	.zero		1


	//   ....[72]....
        /*05a0*/ 	.word	0x00003240
        /*05a4*/ 	.word	0x000000ff
        /*05a8*/ 	.word	0x00000008
        /*05ac*/ 	.short	0x010a
        /*05ae*/ 	.byte	0x06
	.zero		1


	//   ....[73]....
        /*05b0*/ 	.word	0x000033d0
        /*05b4*/ 	.word	0x000000ff
        /*05b8*/ 	.word	0x00000008
        /*05bc*/ 	.short	0x010a
        /*05be*/ 	.byte	0x06
	.zero		1


	//   ....[74]....
        /*05c0*/ 	.word	0x000033f0
        /*05c4*/ 	.word	0x000000ff
        /*05c8*/ 	.word	0x00000008
        /*05cc*/ 	.short	0x010a
        /*05ce*/ 	.byte	0x06
	.zero		1


	//   ....[75]....
        /*05d0*/ 	.word	0x000034b0
        /*05d4*/ 	.word	0x000000ff
        /*05d8*/ 	.word	0x00000000
        /*05dc*/ 	.short	0x0101
        /*05de*/ 	.byte	0x07
	.zero		1


	//   ....[76]....
        /*05e0*/ 	.word	0x000037f0
        /*05e4*/ 	.word	0x00000000
        /*05e8*/ 	.word	0x000000d0
        /*05ec*/ 	.short	0x010a
        /*05ee*/ 	.byte	0xff
	.zero		1


	//   ....[77]....
        /*05f0*/ 	.word	0x000038b0
        /*05f4*/ 	.word	0x00000000
        /*05f8*/ 	.word	0x00000000
        /*05fc*/ 	.short	0x0101
        /*05fe*/ 	.byte	0xff
	.zero		1


	//   ....[78]....
        /*0600*/ 	.word	0x00003960
        /*0604*/ 	.word	0x000000ff
        /*0608*/ 	.word	0x00000000
        /*060c*/ 	.short	0x010a
        /*060e*/ 	.byte	0x08
	.zero		1


	//   ....[79]....
        /*0610*/ 	.word	0x00003970
        /*0614*/ 	.word	0x000000ff
        /*0618*/ 	.word	0x00000110
        /*061c*/ 	.short	0x010a
        /*061e*/ 	.byte	0x09
	.zero		1


	//   ....[80]....
        /*0620*/ 	.word	0x00003a20
        /*0624*/ 	.word	0x000000ff
        /*0628*/ 	.word	0x00000000
        /*062c*/ 	.short	0x010a
        /*062e*/ 	.byte	0x08
	.zero		1


	//   ....[81]....
        /*0630*/ 	.word	0x00003b50
        /*0634*/ 	.word	0x000000ff
        /*0638*/ 	.word	0x00000000
        /*063c*/ 	.short	0x010a
        /*063e*/ 	.byte	0x1e
	.zero		1


	//   ....[82]....
        /*0640*/ 	.word	0x00003e60
        /*0644*/ 	.word	0x000000ff
        /*0648*/ 	.word	0x00000000
        /*064c*/ 	.short	0x010a
        /*064e*/ 	.byte	0x08
	.zero		1


	//   ....[83]....
        /*0650*/ 	.word	0x00003ef0
        /*0654*/ 	.word	0x000000ff
        /*0658*/ 	.word	0x00000000
        /*065c*/ 	.short	0x010a
        /*065e*/ 	.byte	0x08
	.zero		1


	//   ....[84]....
        /*0660*/ 	.word	0x00003f80
        /*0664*/ 	.word	0x000000ff
        /*0668*/ 	.word	0x00000000
        /*066c*/ 	.short	0x010a
        /*066e*/ 	.byte	0x08
	.zero		1


	//   ....[85]....
        /*0670*/ 	.word	0x00004020
        /*0674*/ 	.word	0x00000000
        /*0678*/ 	.word	0x00000000
        /*067c*/ 	.short	0x010a
        /*067e*/ 	.byte	0xff
	.zero		1


	//   ....[86]....
        /*0680*/ 	.word	0x00004060
        /*0684*/ 	.word	0x00000000
        /*0688*/ 	.word	0x00000000
        /*068c*/ 	.short	0x010a
        /*068e*/ 	.byte	0xff
	.zero		1


	//   ....[87]....
        /*0690*/ 	.word	0x000040d0
        /*0694*/ 	.word	0x000000ff
        /*0698*/ 	.word	0x00000000
        /*069c*/ 	.short	0x0101
        /*069e*/ 	.byte	0x05
	.zero		1


	//   ....[88]....
        /*06a0*/ 	.word	0x00004110
        /*06a4*/ 	.word	0x000000ff
        /*06a8*/ 	.word	0x00000150
        /*06ac*/ 	.short	0x010a
        /*06ae*/ 	.byte	0x07
	.zero		1


	//   ....[89]....
        /*06b0*/ 	.word	0x00004160
        /*06b4*/ 	.word	0x000000ff
        /*06b8*/ 	.word	0x00000000
        /*06bc*/ 	.short	0x0101
        /*06be*/ 	.byte	0x05
	.zero		1


	//   ....[90]....
        /*06c0*/ 	.word	0x000045b0
        /*06c4*/ 	.word	0x00000000
        /*06c8*/ 	.word	0x000000d0
        /*06cc*/ 	.short	0x010a
        /*06ce*/ 	.byte	0xff
	.zero		1


	//   ....[91]....
        /*06d0*/ 	.word	0x00004670
        /*06d4*/ 	.word	0x00000000
        /*06d8*/ 	.word	0x00000000
        /*06dc*/ 	.short	0x0101
        /*06de*/ 	.byte	0xff
	.zero		1


	//   ....[92]....
        /*06e0*/ 	.word	0x00004990
        /*06e4*/ 	.word	0x000000ff
        /*06e8*/ 	.word	0x000000c8
        /*06ec*/ 	.short	0x010a
        /*06ee*/ 	.byte	0x07
	.zero		1


	//   ....[93]....
        /*06f0*/ 	.word	0x00004b80
        /*06f4*/ 	.word	0x000000ff
        /*06f8*/ 	.word	0x000000a0
        /*06fc*/ 	.short	0x010a
        /*06fe*/ 	.byte	0x07
	.zero		1


	//   ....[94]....
        /*0700*/ 	.word	0x00004d70
        /*0704*/ 	.word	0x000000ff
        /*0708*/ 	.word	0x00000080
        /*070c*/ 	.short	0x010b
        /*070e*/ 	.byte	0x07
	.zero		1


	//   ....[95]....
        /*0710*/ 	.word	0x00004d80
        /*0714*/ 	.word	0x000000ff
        /*0718*/ 	.word	0x00000000
        /*071c*/ 	.short	0x0101
        /*071e*/ 	.byte	0x0e
	.zero		1


	//   ....[96]....
        /*0720*/ 	.word	0x00004da0
        /*0724*/ 	.word	0x000000ff
        /*0728*/ 	.word	0x000000a8
        /*072c*/ 	.short	0x010a
        /*072e*/ 	.byte	0x07
	.zero		1


	//   ....[97]....
        /*0730*/ 	.word	0x00004f50
        /*0734*/ 	.word	0x000000ff
        /*0738*/ 	.word	0x00000088
        /*073c*/ 	.short	0x010b
        /*073e*/ 	.byte	0x07
	.zero		1


	//   ....[98]....
        /*0740*/ 	.word	0x00004f60
        /*0744*/ 	.word	0x000000ff
        /*0748*/ 	.word	0x00000000
        /*074c*/ 	.short	0x0101
        /*074e*/ 	.byte	0x0e
	.zero		1


	//   ....[99]....
        /*0750*/ 	.word	0x00004f70
        /*0754*/ 	.word	0x000000ff
        /*0758*/ 	.word	0x000000b0
        /*075c*/ 	.short	0x010a
        /*075e*/ 	.byte	0x07
	.zero		1


	//   ....[100]....
        /*0760*/ 	.word	0x000051a0
        /*0764*/ 	.word	0x000000ff
        /*0768*/ 	.word	0x00000090
        /*076c*/ 	.short	0x010b
        /*076e*/ 	.byte	0x07
	.zero		1


	//   ....[101]....
        /*0770*/ 	.word	0x00005210
        /*0774*/ 	.word	0x000000ff
        /*0778*/ 	.word	0x00000000
        /*077c*/ 	.short	0x0101
        /*077e*/ 	.byte	0x0e
	.zero		1


	//   ....[102]....
        /*0780*/ 	.word	0x00005250
        /*0784*/ 	.word	0x000000ff
        /*0788*/ 	.word	0x000000b8
        /*078c*/ 	.short	0x010a
        /*078e*/ 	.byte	0x07
	.zero		1


	//   ....[103]....
        /*0790*/ 	.word	0x00005480
        /*0794*/ 	.word	0x000000ff
        /*0798*/ 	.word	0x00000098
        /*079c*/ 	.short	0x010b
        /*079e*/ 	.byte	0x07
	.zero		1


	//   ....[104]....
        /*07a0*/ 	.word	0x000054a0
        /*07a4*/ 	.word	0x000000ff
        /*07a8*/ 	.word	0x00000000
        /*07ac*/ 	.short	0x0101
        /*07ae*/ 	.byte	0x0d
	.zero		1


	//   ....[105]....
        /*07b0*/ 	.word	0x000054d0
        /*07b4*/ 	.word	0x000000ff
        /*07b8*/ 	.word	0x000000a0
        /*07bc*/ 	.short	0x010a
        /*07be*/ 	.byte	0x07
	.zero		1


	//   ....[106]....
        /*07c0*/ 	.word	0x000054f0
        /*07c4*/ 	.word	0x000000ff
        /*07c8*/ 	.word	0x000000a8
        /*07cc*/ 	.short	0x010a
        /*07ce*/ 	.byte	0x07
	.zero		1


	//   ....[107]....
        /*07d0*/ 	.word	0x00005510
        /*07d4*/ 	.word	0x000000ff
        /*07d8*/ 	.word	0x000000b0
        /*07dc*/ 	.short	0x010a
        /*07de*/ 	.byte	0x07
	.zero		1


	//   ....[108]....
        /*07e0*/ 	.word	0x00005550
        /*07e4*/ 	.word	0x00000000
        /*07e8*/ 	.word	0x000000b8
        /*07ec*/ 	.short	0x010a
        /*07ee*/ 	.byte	0xff
	.zero		1


	//   ....[109]....
        /*07f0*/ 	.word	0x00005810
        /*07f4*/ 	.word	0x00000000
        /*07f8*/ 	.word	0x000000d0
        /*07fc*/ 	.short	0x010a
        /*07fe*/ 	.byte	0xff
	.zero		1


	//   ....[110]....
        /*0800*/ 	.word	0x000058d0
        /*0804*/ 	.word	0x00000000
        /*0808*/ 	.word	0x00000000
        /*080c*/ 	.short	0x0101
        /*080e*/ 	.byte	0xff
	.zero		1


	//   ....[111]....
        /*0810*/ 	.word	0x00006430
        /*0814*/ 	.word	0x000000ff
        /*0818*/ 	.word	0x00000080
        /*081c*/ 	.short	0x010a
        /*081e*/ 	.byte	0x04
	.zero		1


	//   ....[112]....
        /*0820*/ 	.word	0x00006450
        /*0824*/ 	.word	0x00000005
        /*0828*/ 	.word	0x000000f0
        /*082c*/ 	.short	0x010a
        /*082e*/ 	.byte	0xff
	.zero		1


	//   ....[113]....
        /*0830*/ 	.word	0x000065e0
        /*0834*/ 	.word	0x00000003
        /*0838*/ 	.word	0x00000080
        /*083c*/ 	.short	0x010a
        /*083e*/ 	.byte	0xff
	.zero		1


	//   ....[114]....
        /*0840*/ 	.word	0x00006770
        /*0844*/ 	.word	0x0000006f
        /*0848*/ 	.word	0x000000f0
        /*084c*/ 	.short	0x010a
        /*084e*/ 	.byte	0xff
	.zero		1


	//   ....[115]....
        /*0850*/ 	.word	0x00006a20
        /*0854*/ 	.word	0x0000006f
        /*0858*/ 	.word	0x00000000
        /*085c*/ 	.short	0x0101
        /*085e*/ 	.byte	0xff
	.zero		1


	//   ....[116]....
        /*0860*/ 	.word	0x0000a740
        /*0864*/ 	.word	0x00000000
        /*0868*/ 	.word	0x00000000
        /*086c*/ 	.short	0x0101
        /*086e*/ 	.byte	0xff
	.zero		1


	//   ....[117]....
        /*0870*/ 	.word	0x0000a7c0
        /*0874*/ 	.word	0x00000003
        /*0878*/ 	.word	0x00000080
        /*087c*/ 	.short	0x010a
        /*087e*/ 	.byte	0xff
	.zero		1


	//   ....[118]....
        /*0880*/ 	.word	0x0000aa30
        /*0884*/ 	.word	0x00000000
        /*0888*/ 	.word	0x00000000
        /*088c*/ 	.short	0x0101
        /*088e*/ 	.byte	0xff
	.zero		1


	//   ....[119]....
        /*0890*/ 	.word	0x0000aa50
        /*0894*/ 	.word	0x00000003
        /*0898*/ 	.word	0x00000140
        /*089c*/ 	.short	0x010a
        /*089e*/ 	.byte	0xff
	.zero		1


	//   ....[120]....
        /*08a0*/ 	.word	0x0000aab0
        /*08a4*/ 	.word	0x00000002
        /*08a8*/ 	.word	0x00000040
        /*08ac*/ 	.short	0x010a
        /*08ae*/ 	.byte	0xff
	.zero		1


	//   ....[121]....
        /*08b0*/ 	.word	0x0000ab10
        /*08b4*/ 	.word	0x00000002
        /*08b8*/ 	.word	0x00000040
        /*08bc*/ 	.short	0x010a
        /*08be*/ 	.byte	0xff
	.zero		1


	//   ....[122]....
        /*08c0*/ 	.word	0x0000ab60
        /*08c4*/ 	.word	0x00000002
        /*08c8*/ 	.word	0x000000d0
        /*08cc*/ 	.short	0x010a
        /*08ce*/ 	.byte	0xff
	.zero		1


	//   ....[123]....
        /*08d0*/ 	.word	0x0000abc0
        /*08d4*/ 	.word	0x00000000
        /*08d8*/ 	.word	0x00000000
        /*08dc*/ 	.short	0x010a
        /*08de*/ 	.byte	0xff
	.zero		1


	//   ....[124]....
        /*08e0*/ 	.word	0x0000ac20
        /*08e4*/ 	.word	0x00000000
        /*08e8*/ 	.word	0x00000000
        /*08ec*/ 	.short	0x010a
        /*08ee*/ 	.byte	0xff
	.zero		1


	//   ....[125]....
        /*08f0*/ 	.word	0x0000ac80
        /*08f4*/ 	.word	0x00000000
        /*08f8*/ 	.word	0x00000000
        /*08fc*/ 	.short	0x010a
        /*08fe*/ 	.byte	0xff
	.zero		1


	//   ....[126]....
        /*0900*/ 	.word	0x0000ace0
        /*0904*/ 	.word	0x00000000
        /*0908*/ 	.word	0x00000000
        /*090c*/ 	.short	0x010a
        /*090e*/ 	.byte	0xff
	.zero		1


	//   ....[127]....
        /*0910*/ 	.word	0x0000ad40
        /*0914*/ 	.word	0x00000000
        /*0918*/ 	.word	0x00000000
        /*091c*/ 	.short	0x010a
        /*091e*/ 	.byte	0xff
	.zero		1


	//   ....[128]....
        /*0920*/ 	.word	0x0000ada0
        /*0924*/ 	.word	0x00000000
        /*0928*/ 	.word	0x00000000
        /*092c*/ 	.short	0x010a
        /*092e*/ 	.byte	0xff
	.zero		1


	//   ....[129]....
        /*0930*/ 	.word	0x0000ae00
        /*0934*/ 	.word	0x00000000
        /*0938*/ 	.word	0x00000000
        /*093c*/ 	.short	0x010a
        /*093e*/ 	.byte	0xff
	.zero		1


	//   ....[130]....
        /*0940*/ 	.word	0x0000ae50
        /*0944*/ 	.word	0x00000000
        /*0948*/ 	.word	0x00000130
        /*094c*/ 	.short	0x010a
        /*094e*/ 	.byte	0xff
	.zero		1


	//   ....[131]....
        /*0950*/ 	.word	0x0000aeb0
        /*0954*/ 	.word	0x00000000
        /*0958*/ 	.word	0x000000e0
        /*095c*/ 	.short	0x010a
        /*095e*/ 	.byte	0xff
	.zero		1


	//   ....[132]....
        /*0960*/ 	.word	0x0000af00
        /*0964*/ 	.word	0x00000000
        /*0968*/ 	.word	0x000000d0
        /*096c*/ 	.short	0x010a
        /*096e*/ 	.byte	0xff
	.zero		1


	//   ....[133]....
        /*0970*/ 	.word	0x0000af60
        /*0974*/ 	.word	0x00000000
        /*0978*/ 	.word	0x000000e0
        /*097c*/ 	.short	0x010a
        /*097e*/ 	.byte	0xff
	.zero		1


	//   ....[134]....
        /*0980*/ 	.word	0x0000afc0
        /*0984*/ 	.word	0x00000004
        /*0988*/ 	.word	0x00000008
        /*098c*/ 	.short	0x010a
        /*098e*/ 	.byte	0xff
	.zero		1


	//   ....[135]....
        /*0990*/ 	.word	0x0000b0a0
        /*0994*/ 	.word	0x00000002
        /*0998*/ 	.word	0x00000008
        /*099c*/ 	.short	0x010a
        /*099e*/ 	.byte	0xff
	.zero		1


	//   ....[136]....
        /*09a0*/ 	.word	0x0000b0f0
        /*09a4*/ 	.word	0x00000000
        /*09a8*/ 	.word	0x000000d0
        /*09ac*/ 	.short	0x010a
        /*09ae*/ 	.byte	0xff
	.zero		1


	//   ....[137]....
        /*09b0*/ 	.word	0x0000b150
        /*09b4*/ 	.word	0x00000000
        /*09b8*/ 	.word	0x00000110
        /*09bc*/ 	.short	0x010a
        /*09be*/ 	.byte	0xff
	.zero		1


	//   ....[138]....
        /*09c0*/ 	.word	0x0000b1b0
        /*09c4*/ 	.word	0x00000000
        /*09c8*/ 	.word	0x00000000
        /*09cc*/ 	.short	0x010a
        /*09ce*/ 	.byte	0xff
	.zero		1


	//   ....[139]....
        /*09d0*/ 	.word	0x0000b210
        /*09d4*/ 	.word	0x00000000
        /*09d8*/ 	.word	0x00000000
        /*09dc*/ 	.short	0x010a
        /*09de*/ 	.byte	0xff
	.zero		1


	//   ....[140]....
        /*09e0*/ 	.word	0x0000b270
        /*09e4*/ 	.word	0x00000000
        /*09e8*/ 	.word	0x00000000
        /*09ec*/ 	.short	0x010a
        /*09ee*/ 	.byte	0xff
	.zero		1


	//   ....[141]....
        /*09f0*/ 	.word	0x0000b2d0
        /*09f4*/ 	.word	0x00000000
        /*09f8*/ 	.word	0x00000000
        /*09fc*/ 	.short	0x010a
        /*09fe*/ 	.byte	0xff
	.zero		1


	//   ....[142]....
        /*0a00*/ 	.word	0x0000b330
        /*0a04*/ 	.word	0x00000000
        /*0a08*/ 	.word	0x00000150
        /*0a0c*/ 	.short	0x010a
        /*0a0e*/ 	.byte	0xff
	.zero		1


	//   ....[143]....
        /*0a10*/ 	.word	0x0000b380
        /*0a14*/ 	.word	0x00000000
        /*0a18*/ 	.word	0x000000d0
        /*0a1c*/ 	.short	0x010a
        /*0a1e*/ 	.byte	0xff
	.zero		1


	//   ....[144]....
        /*0a20*/ 	.word	0x0000b3e0
        /*0a24*/ 	.word	0x00000000
        /*0a28*/ 	.word	0x000000c8
        /*0a2c*/ 	.short	0x010a
        /*0a2e*/ 	.byte	0xff
	.zero		1


	//   ....[145]....
        /*0a30*/ 	.word	0x0000b440
        /*0a34*/ 	.word	0x00000003
        /*0a38*/ 	.word	0x000000a0
        /*0a3c*/ 	.short	0x010a
        /*0a3e*/ 	.byte	0xff
	.zero		1


	//   ....[146]....
        /*0a40*/ 	.word	0x0000b4a0
        /*0a44*/ 	.word	0x00000003
        /*0a48*/ 	.word	0x000000a8
        /*0a4c*/ 	.short	0x010a
        /*0a4e*/ 	.byte	0xff
	.zero		1


	//   ....[147]....
        /*0a50*/ 	.word	0x0000b500
        /*0a54*/ 	.word	0x00000003
        /*0a58*/ 	.word	0x000000b0
        /*0a5c*/ 	.short	0x010a
        /*0a5e*/ 	.byte	0xff
	.zero		1


	//   ....[148]....
        /*0a60*/ 	.word	0x0000b560
        /*0a64*/ 	.word	0x00000003
        /*0a68*/ 	.word	0x000000b8
        /*0a6c*/ 	.short	0x010a
        /*0a6e*/ 	.byte	0xff
	.zero		1


	//   ....[149]....
        /*0a70*/ 	.word	0x0000b5c0
        /*0a74*/ 	.word	0x00000000
        /*0a78*/ 	.word	0x000000a0
        /*0a7c*/ 	.short	0x010a
        /*0a7e*/ 	.byte	0xff
	.zero		1


	//   ....[150]....
        /*0a80*/ 	.word	0x0000b620
        /*0a84*/ 	.word	0x00000000
        /*0a88*/ 	.word	0x000000a8
        /*0a8c*/ 	.short	0x010a
        /*0a8e*/ 	.byte	0xff
	.zero		1


	//   ....[151]....
        /*0a90*/ 	.word	0x0000b680
        /*0a94*/ 	.word	0x00000000
        /*0a98*/ 	.word	0x000000b0
        /*0a9c*/ 	.short	0x010a
        /*0a9e*/ 	.byte	0xff
	.zero		1


	//   ....[152]....
        /*0aa0*/ 	.word	0x0000b6d0
        /*0aa4*/ 	.word	0x00000000
        /*0aa8*/ 	.word	0x000000d0
        /*0aac*/ 	.short	0x010a
        /*0aae*/ 	.byte	0xff
	.zero		1


	//   ....[153]....
        /*0ab0*/ 	.word	0x0000b720
        /*0ab4*/ 	.word	0x00000003
        /*0ab8*/ 	.word	0x00000080
        /*0abc*/ 	.short	0x010a
        /*0abe*/ 	.byte	0xff
	.zero		1


	//   ....[154]....
        /*0ac0*/ 	.word	0x0000b770
        /*0ac4*/ 	.word	0x0000006f
        /*0ac8*/ 	.word	0x000000f0
        /*0acc*/ 	.short	0x010a
        /*0ace*/ 	.byte	0xff
	.zero		1


	//----- nvinfo : EIATTR_NUM_MBARRIERS
	.align		4
.L_47:
        /*0ad0*/ 	.byte	0x03, 0x38
        /*0ad2*/ 	.short	0x002b


	//----- nvinfo : EIATTR_EXIT_INSTR_OFFSETS
	.align		4
        /*0ad4*/ 	.byte	0x04, 0x1c
        /*0ad6*/ 	.short	(.L_49 - .L_48)


	//   ....[0]....
.L_48:
        /*0ad8*/ 	.word	0x00002ab0


	//   ....[1]....
        /*0adc*/ 	.word	0x00002fb0


	//   ....[2]....
        /*0ae0*/ 	.word	0x00003010


	//   ....[3]....
        /*0ae4*/ 	.word	0x00004390


	//   ....[4]....
        /*0ae8*/ 	.word	0x00005580


	//   ....[5]....
        /*0aec*/ 	.word	0x000055c0


	//   ....[6]....
        /*0af0*/ 	.word	0x0000a910


	//   ....[7]....
        /*0af4*/ 	.word	0x0000a990


	//   ....[8]....
        /*0af8*/ 	.word	0x0000a9c0


	//   ....[9]....
        /*0afc*/ 	.word	0x0000aa40


	//----- nvinfo : EIATTR_MAX_THREADS
	.align		4
.L_49:
        /*0b00*/ 	.byte	0x04, 0x05
        /*0b02*/ 	.short	(.L_51 - .L_50)
.L_50:
        /*0b04*/ 	.word	0x00000100
        /*0b08*/ 	.word	0x00000001
        /*0b0c*/ 	.word	0x00000001


	//----- nvinfo : EIATTR_CRS_STACK_SIZE
	.align		4
.L_51:
        /*0b10*/ 	.byte	0x04, 0x1e
        /*0b12*/ 	.short	(.L_53 - .L_52)
.L_52:
        /*0b14*/ 	.word	0x00000000


	//----- nvinfo : EIATTR_CBANK_PARAM_SIZE
	.align		4
.L_53:
        /*0b18*/ 	.byte	0x03, 0x19
        /*0b1a*/ 	.short	0x0800


	//----- nvinfo : EIATTR_PARAM_CBANK
	.align		4
        /*0b1c*/ 	.byte	0x04, 0x0a
        /*0b1e*/ 	.short	(.L_55 - .L_54)
	.align		4
.L_54:
        /*0b20*/ 	.word	index@(.nv.constant0._ZN7cutlass13device_kernelINS_4gemm6kernel13GemmUniversalIN4cute5tupleIJiiiiEEENS1_10collective13CollectiveMmaINS1_35MainloopSm100TmaUmmaWarpSpecializedILi8ELi2ELi4ENS5_IJNS4_1CILi2EEENSA_ILi1EEESC_EEEEENS5_IJNSA_ILi128EEENSA_ILi256EEENSA_ILi64EEEEEENS_6half_tENS5_IJlSC_lEEESJ_SK_NS4_8TiledMMAINS4_8MMA_AtomIJNS4_26SM100_MMA_F16BF16_2x1SM_SSISJ_SJ_fLi128ELi256ELNS4_4UMMA5MajorE0ELSP_0ELNSO_7ScaleInE0ELSQ_0EEEEEENS4_6LayoutINS5_IJSC_SC_SC_EEENS5_IJNSA_ILi0EEESV_SV_EEEEENS5_IJNS4_10UnderscoreESY_SY_EEEEENS4_18SM100_TMA_2SM_LOADENS4_14ComposedLayoutINS4_7SwizzleILi3ELi4ELi3EEENS4_18smem_ptr_flag_bitsILi16EEENST_INS5_IJNSA_ILi8EEESH_EEENS5_IJSH_SC_EEEEEEEvNS4_8identityES11_S1B_vS1C_EENS_8epilogue10collective18CollectiveEpilogueINS1E_23Sm100TmaWarpSpecializedILi4ELi2ELi32ELb1ELb0EEEJNS5_IJSH_SG_SH_EEENS5_IJNST_ISH_SC_EENST_INS5_IJNSA_ILi32EEESB_EEENS5_IJSC_SF_EEEEEEEESJ_SK_SJ_SK_NS1E_6fusion15FusionCallbacksIS1I_NS1Q_13LinCombEltActINS1E_6thread4GELUESJ_fSJ_fLNS_15FloatRoundStyleE2EEES1J_S1P_JEEENS4_5SM1004TMEM4LOAD26SM100_TMEM_LOAD_32dp32b32xENS4_13SM90_TMA_LOADENS12_INS13_ILi2ELi4ELi3EEES16_NST_INS5_IJS17_S1L_EEENS5_IJS1L_SC_EEEEEEENS4_39AutoVectorizingCopyWithAssumedAlignmentILi128EEENS4_14SM90_TMA_STOREES27_S29_S29_EEEvvEEEEvNT_6ParamsE)
        /*0b24*/ 	.short	0x0380
        /*0b26*/ 	.short	0x0800


	//----- nvinfo : EIATTR_SW_WAR
	.align		4
.L_55:
        /*0b28*/ 	.byte	0x04, 0x36
        /*0b2a*/ 	.short	(.L_57 - .L_56)
.L_56:
        /*0b2c*/ 	.word	0x00000008
.L_57:


//--------------------- .nv.callgraph             --------------------------
	.section	.nv.callgraph,"",@"SHT_CUDA_CALLGRAPH"
	.align	4
	.sectionentsize	8
	.align		4
        /*0000*/ 	.word	0x00000000
	.align		4
        /*0004*/ 	.word	0xffffffff
	.align		4
        /*0008*/ 	.word	index@(_ZN7cutlass13device_kernelINS_4gemm6kernel13GemmUniversalIN4cute5tupleIJiiiiEEENS1_10collective13CollectiveMmaINS1_35MainloopSm100TmaUmmaWarpSpecializedILi8ELi2ELi4ENS5_IJNS4_1CILi2EEENSA_ILi1EEESC_EEEEENS5_IJNSA_ILi128EEENSA_ILi256EEENSA_ILi64EEEEEENS_6half_tENS5_IJlSC_lEEESJ_SK_NS4_8TiledMMAINS4_8MMA_AtomIJNS4_26SM100_MMA_F16BF16_2x1SM_SSISJ_SJ_fLi128ELi256ELNS4_4UMMA5MajorE0ELSP_0ELNSO_7ScaleInE0ELSQ_0EEEEEENS4_6LayoutINS5_IJSC_SC_SC_EEENS5_IJNSA_ILi0EEESV_SV_EEEEENS5_IJNS4_10UnderscoreESY_SY_EEEEENS4_18SM100_TMA_2SM_LOADENS4_14ComposedLayoutINS4_7SwizzleILi3ELi4ELi3EEENS4_18smem_ptr_flag_bitsILi16EEENST_INS5_IJNSA_ILi8EEESH_EEENS5_IJSH_SC_EEEEEEEvNS4_8identityES11_S1B_vS1C_EENS_8epilogue10collective18CollectiveEpilogueINS1E_23Sm100TmaWarpSpecializedILi4ELi2ELi32ELb1ELb0EEEJNS5_IJSH_SG_SH_EEENS5_IJNST_ISH_SC_EENST_INS5_IJNSA_ILi32EEESB_EEENS5_IJSC_SF_EEEEEEEESJ_SK_SJ_SK_NS1E_6fusion15FusionCallbacksIS1I_NS1Q_13LinCombEltActINS1E_6thread4GELUESJ_fSJ_fLNS_15FloatRoundStyleE2EEES1J_S1P_JEEENS4_5SM1004TMEM4LOAD26SM100_TMEM_LOAD_32dp32b32xENS4_13SM90_TMA_LOADENS12_INS13_ILi2ELi4ELi3EEES16_NST_INS5_IJS17_S1L_EEENS5_IJS1L_SC_EEEEEEENS4_39AutoVectorizingCopyWithAssumedAlignmentILi128EEENS4_14SM90_TMA_STOREES27_S29_S29_EEEvvEEEEvNT_6ParamsE)
	.align		4
        /*000c*/ 	.word	index@(__assertfail)
	.align		4
        /*0010*/ 	.word	0x00000000
	.align		4
        /*0014*/ 	.word	0xfffffffe
	.align		4
        /*0018*/ 	.word	0x00000000
	.align		4
        /*001c*/ 	.word	0xfffffffd
	.align		4
        /*0020*/ 	.word	0x00000000
	.align		4
        /*0024*/ 	.word	0xfffffffc


//--------------------- .nv.constant4             --------------------------
	.section	.nv.constant4,"a",@progbits
	.align	8
	.align		8
.nv.constant4:
        /*0000*/ 	.dword	__assertfail
	.align		8
        /*0008*/ 	.dword	__unnamed_1
	.align		8
        /*0010*/ 	.dword	__unnamed_2
	.align		8
        /*0018*/ 	.dword	_ZN39_INTERNAL_4ebf637d_4_k_cu_025b6891_29774cuda3std3__45__cpo5beginE
	.align		8
        /*0020*/ 	.dword	_ZN39_INTERNAL_4ebf637d_4_k_cu_025b6891_29774cuda3std3__45__cpo3endE
	.align		8
        /*0028*/ 	.dword	_ZN39_INTERNAL_4ebf637d_4_k_cu_025b6891_29774cuda3std3__45__cpo6cbeginE
	.align		8
        /*0030*/ 	.dword	_ZN39_INTERNAL_4ebf637d_4_k_cu_025b6891_29774cuda3std3__45__cpo4cendE
	.align		8
        /*0038*/ 	.dword	_ZN39_INTERNAL_4ebf637d_4_k_cu_025b6891_29774cuda3std3__441_GLOBAL__N__4ebf637d_4_k_cu_025b6891_29776ignoreE
	.align		8
        /*0040*/ 	.dword	_ZN39_INTERNAL_4ebf637d_4_k_cu_025b6891_29774cuda3std3__419piecewise_constructE
	.align		8
        /*0048*/ 	.dword	_ZN39_INTERNAL_4ebf637d_4_k_cu_025b6891_29774cuda3std3__48in_placeE
	.align		8
        /*0050*/ 	.dword	_ZN39_INTERNAL_4ebf637d_4_k_cu_025b6891_29774cuda3std6ranges3__45__cpo4swapE
	.align		8
        /*0058*/ 	.dword	_ZN39_INTERNAL_4ebf637d_4_k_cu_025b6891_29774cuda3std6ranges3__45__cpo9iter_moveE
	.align		8
        /*0060*/ 	.dword	_ZN39_INTERNAL_4ebf637d_4_k_cu_025b6891_29774cute7productE
	.align		8
        /*0068*/ 	.dword	_ZN39_INTERNAL_4ebf637d_4_k_cu_025b6891_29774cute1_E
	.align		8
        /*0070*/ 	.dword	$str$25
	.align		8
        /*0078*/ 	.dword	$str$26
	.align		8
        /*0080*/ 	.dword	$str$27
	.align		8
        /*0088*/ 	.dword	$str$28


//--------------------- .text._ZN7cutlass13device_kernelINS_4gemm6kernel13GemmUniversalIN4cute5tupleIJiiiiEEENS1_10collective13CollectiveMmaINS1_35MainloopSm100TmaUmmaWarpSpecializedILi8ELi2ELi4ENS5_IJNS4_1CILi2EEENSA_ILi1EEESC_EEEEENS5_IJNSA_ILi128EEENSA_ILi256EEENSA_ILi64EEEEEENS_6half_tENS5_IJlSC_lEEESJ_SK_NS4_8TiledMMAINS4_8MMA_AtomIJNS4_26SM100_MMA_F16BF16_2x1SM_SSISJ_SJ_fLi128ELi256ELNS4_4UMMA5MajorE0ELSP_0ELNSO_7ScaleInE0ELSQ_0EEEEEENS4_6LayoutINS5_IJSC_SC_SC_EEENS5_IJNSA_ILi0EEESV_SV_EEEEENS5_IJNS4_10UnderscoreESY_SY_EEEEENS4_18SM100_TMA_2SM_LOADENS4_14ComposedLayoutINS4_7SwizzleILi3ELi4ELi3EEENS4_18smem_ptr_flag_bitsILi16EEENST_INS5_IJNSA_ILi8EEESH_EEENS5_IJSH_SC_EEEEEEEvNS4_8identityES11_S1B_vS1C_EENS_8epilogue10collective18CollectiveEpilogueINS1E_23Sm100TmaWarpSpecializedILi4ELi2ELi32ELb1ELb0EEEJNS5_IJSH_SG_SH_EEENS5_IJNST_ISH_SC_EENST_INS5_IJNSA_ILi32EEESB_EEENS5_IJSC_SF_EEEEEEEESJ_SK_SJ_SK_NS1E_6fusion15FusionCallbacksIS1I_NS1Q_13LinCombEltActINS1E_6thread4GELUESJ_fSJ_fLNS_15FloatRoundStyleE2EEES1J_S1P_JEEENS4_5SM1004TMEM4LOAD26SM100_TMEM_LOAD_32dp32b32xENS4_13SM90_TMA_LOADENS12_INS13_ILi2ELi4ELi3EEES16_NST_INS5_IJS17_S1L_EEENS5_IJS1L_SC_EEEEEEENS4_39AutoVectorizingCopyWithAssumedAlignmentILi128EEENS4_14SM90_TMA_STOREES27_S29_S29_EEEvvEEEEvNT_6ParamsE --------------------------
	.section	.text._ZN7cutlass13device_kernelINS_4gemm6kernel13GemmUniversalIN4cute5tupleIJiiiiEEENS1_10collective13CollectiveMmaINS1_35MainloopSm100TmaUmmaWarpSpecializedILi8ELi2ELi4ENS5_IJNS4_1CILi2EEENSA_ILi1EEESC_EEEEENS5_IJNSA_ILi128EEENSA_ILi256EEENSA_ILi64EEEEEENS_6half_tENS5_IJlSC_lEEESJ_SK_NS4_8TiledMMAINS4_8MMA_AtomIJNS4_26SM100_MMA_F16BF16_2x1SM_SSISJ_SJ_fLi128ELi256ELNS4_4UMMA5MajorE0ELSP_0ELNSO_7ScaleInE0ELSQ_0EEEEEENS4_6LayoutINS5_IJSC_SC_SC_EEENS5_IJNSA_ILi0EEESV_SV_EEEEENS5_IJNS4_10UnderscoreESY_SY_EEEEENS4_18SM100_TMA_2SM_LOADENS4_14ComposedLayoutINS4_7SwizzleILi3ELi4ELi3EEENS4_18smem_ptr_flag_bitsILi16EEENST_INS5_IJNSA_ILi8EEESH_EEENS5_IJSH_SC_EEEEEEEvNS4_8identityES11_S1B_vS1C_EENS_8epilogue10collective18CollectiveEpilogueINS1E_23Sm100TmaWarpSpecializedILi4ELi2ELi32ELb1ELb0EEEJNS5_IJSH_SG_SH_EEENS5_IJNST_ISH_SC_EENST_INS5_IJNSA_ILi32EEESB_EEENS5_IJSC_SF_EEEEEEEESJ_SK_SJ_SK_NS1E_6fusion15FusionCallbacksIS1I_NS1Q_13LinCombEltActINS1E_6thread4GELUESJ_fSJ_fLNS_15FloatRoundStyleE2EEES1J_S1P_JEEENS4_5SM1004TMEM4LOAD26SM100_TMEM_LOAD_32dp32b32xENS4_13SM90_TMA_LOADENS12_INS13_ILi2ELi4ELi3EEES16_NST_INS5_IJS17_S1L_EEENS5_IJS1L_SC_EEEEEEENS4_39AutoVectorizingCopyWithAssumedAlignmentILi128EEENS4_14SM90_TMA_STOREES27_S29_S29_EEEvvEEEEvNT_6ParamsE,"ax",@progbits
	.align	128
.text._ZN7cutlass13device_kernelINS_4gemm6kernel13GemmUniversalIN4cute5tupleIJiiiiEEENS1_10collective13CollectiveMmaINS1_35MainloopSm100TmaUmmaWarpSpecializedILi8ELi2ELi4ENS5_IJNS4_1CILi2EEENSA_ILi1EEESC_EEEEENS5_IJNSA_ILi128EEENSA_ILi256EEENSA_ILi64EEEEEENS_6half_tENS5_IJlSC_lEEESJ_SK_NS4_8TiledMMAINS4_8MMA_AtomIJNS4_26SM100_MMA_F16BF16_2x1SM_SSISJ_SJ_fLi128ELi256ELNS4_4UMMA5MajorE0ELSP_0ELNSO_7ScaleInE0ELSQ_0EEEEEENS4_6LayoutINS5_IJSC_SC_SC_EEENS5_IJNSA_ILi0EEESV_SV_EEEEENS5_IJNS4_10UnderscoreESY_SY_EEEEENS4_18SM100_TMA_2SM_LOADENS4_14ComposedLayoutINS4_7SwizzleILi3ELi4ELi3EEENS4_18smem_ptr_flag_bitsILi16EEENST_INS5_IJNSA_ILi8EEESH_EEENS5_IJSH_SC_EEEEEEEvNS4_8identityES11_S1B_vS1C_EENS_8epilogue10collective18CollectiveEpilogueINS1E_23Sm100TmaWarpSpecializedILi4ELi2ELi32ELb1ELb0EEEJNS5_IJSH_SG_SH_EEENS5_IJNST_ISH_SC_EENST_INS5_IJNSA_ILi32EEESB_EEENS5_IJSC_SF_EEEEEEEESJ_SK_SJ_SK_NS1E_6fusion15FusionCallbacksIS1I_NS1Q_13LinCombEltActINS1E_6thread4GELUESJ_fSJ_fLNS_15FloatRoundStyleE2EEES1J_S1P_JEEENS4_5SM1004TMEM4LOAD26SM100_TMEM_LOAD_32dp32b32xENS4_13SM90_TMA_LOADENS12_INS13_ILi2ELi4ELi3EEES16_NST_INS5_IJS17_S1L_EEENS5_IJS1L_SC_EEEEEEENS4_39AutoVectorizingCopyWithAssumedAlignmentILi128EEENS4_14SM90_TMA_STOREES27_S29_S29_EEEvvEEEEvNT_6ParamsE:
        .type           _ZN7cutlass13device_kernelINS_4gemm6kernel13GemmUniversalIN4cute5tupleIJiiiiEEENS1_10collective13CollectiveMmaINS1_35MainloopSm100TmaUmmaWarpSpecializedILi8ELi2ELi4ENS5_IJNS4_1CILi2EEENSA_ILi1EEESC_EEEEENS5_IJNSA_ILi128EEENSA_ILi256EEENSA_ILi64EEEEEENS_6half_tENS5_IJlSC_lEEESJ_SK_NS4_8TiledMMAINS4_8MMA_AtomIJNS4_26SM100_MMA_F16BF16_2x1SM_SSISJ_SJ_fLi128ELi256ELNS4_4UMMA5MajorE0ELSP_0ELNSO_7ScaleInE0ELSQ_0EEEEEENS4_6LayoutINS5_IJSC_SC_SC_EEENS5_IJNSA_ILi0EEESV_SV_EEEEENS5_IJNS4_10UnderscoreESY_SY_EEEEENS4_18SM100_TMA_2SM_LOADENS4_14ComposedLayoutINS4_7SwizzleILi3ELi4ELi3EEENS4_18smem_ptr_flag_bitsILi16EEENST_INS5_IJNSA_ILi8EEESH_EEENS5_IJSH_SC_EEEEEEEvNS4_8identityES11_S1B_vS1C_EENS_8epilogue10collective18CollectiveEpilogueINS1E_23Sm100TmaWarpSpecializedILi4ELi2ELi32ELb1ELb0EEEJNS5_IJSH_SG_SH_EEENS5_IJNST_ISH_SC_EENST_INS5_IJNSA_ILi32EEESB_EEENS5_IJSC_SF_EEEEEEEESJ_SK_SJ_SK_NS1E_6fusion15FusionCallbacksIS1I_NS1Q_13LinCombEltActINS1E_6thread4GELUESJ_fSJ_fLNS_15FloatRoundStyleE2EEES1J_S1P_JEEENS4_5SM1004TMEM4LOAD26SM100_TMEM_LOAD_32dp32b32xENS4_13SM90_TMA_LOADENS12_INS13_ILi2ELi4ELi3EEES16_NST_INS5_IJS17_S1L_EEENS5_IJS1L_SC_EEEEEEENS4_39AutoVectorizingCopyWithAssumedAlignmentILi128EEENS4_14SM90_TMA_STOREES27_S29_S29_EEEvvEEEEvNT_6ParamsE,@function
        .size           _ZN7cutlass13device_kernelINS_4gemm6kernel13GemmUniversalIN4cute5tupleIJiiiiEEENS1_10collective13CollectiveMmaINS1_35MainloopSm100TmaUmmaWarpSpecializedILi8ELi2ELi4ENS5_IJNS4_1CILi2EEENSA_ILi1EEESC_EEEEENS5_IJNSA_ILi128EEENSA_ILi256EEENSA_ILi64EEEEEENS_6half_tENS5_IJlSC_lEEESJ_SK_NS4_8TiledMMAINS4_8MMA_AtomIJNS4_26SM100_MMA_F16BF16_2x1SM_SSISJ_SJ_fLi128ELi256ELNS4_4UMMA5MajorE0ELSP_0ELNSO_7ScaleInE0ELSQ_0EEEEEENS4_6LayoutINS5_IJSC_SC_SC_EEENS5_IJNSA_ILi0EEESV_SV_EEEEENS5_IJNS4_10UnderscoreESY_SY_EEEEENS4_18SM100_TMA_2SM_LOADENS4_14ComposedLayoutINS4_7SwizzleILi3ELi4ELi3EEENS4_18smem_ptr_flag_bitsILi16EEENST_INS5_IJNSA_ILi8EEESH_EEENS5_IJSH_SC_EEEEEEEvNS4_8identityES11_S1B_vS1C_EENS_8epilogue10collective18CollectiveEpilogueINS1E_23Sm100TmaWarpSpecializedILi4ELi2ELi32ELb1ELb0EEEJNS5_IJSH_SG_SH_EEENS5_IJNST_ISH_SC_EENST_INS5_IJNSA_ILi32EEESB_EEENS5_IJSC_SF_EEEEEEEESJ_SK_SJ_SK_NS1E_6fusion15FusionCallbacksIS1I_NS1Q_13LinCombEltActINS1E_6thread4GELUESJ_fSJ_fLNS_15FloatRoundStyleE2EEES1J_S1P_JEEENS4_5SM1004TMEM4LOAD26SM100_TMEM_LOAD_32dp32b32xENS4_13SM90_TMA_LOADENS12_INS13_ILi2ELi4ELi3EEES16_NST_INS5_IJS17_S1L_EEENS5_IJS1L_SC_EEEEEEENS4_39AutoVectorizingCopyWithAssumedAlignmentILi128EEENS4_14SM90_TMA_STOREES27_S29_S29_EEEvvEEEEvNT_6ParamsE,(.L_x_194 - _ZN7cutlass13device_kernelINS_4gemm6kernel13GemmUniversalIN4cute5tupleIJiiiiEEENS1_10collective13CollectiveMmaINS1_35MainloopSm100TmaUmmaWarpSpecializedILi8ELi2ELi4ENS5_IJNS4_1CILi2EEENSA_ILi1EEESC_EEEEENS5_IJNSA_ILi128EEENSA_ILi256EEENSA_ILi64EEEEEENS_6half_tENS5_IJlSC_lEEESJ_SK_NS4_8TiledMMAINS4_8MMA_AtomIJNS4_26SM100_MMA_F16BF16_2x1SM_SSISJ_SJ_fLi128ELi256ELNS4_4UMMA5MajorE0ELSP_0ELNSO_7ScaleInE0ELSQ_0EEEEEENS4_6LayoutINS5_IJSC_SC_SC_EEENS5_IJNSA_ILi0EEESV_SV_EEEEENS5_IJNS4_10UnderscoreESY_SY_EEEEENS4_18SM100_TMA_2SM_LOADENS4_14ComposedLayoutINS4_7SwizzleILi3ELi4ELi3EEENS4_18smem_ptr_flag_bitsILi16EEENST_INS5_IJNSA_ILi8EEESH_EEENS5_IJSH_SC_EEEEEEEvNS4_8identityES11_S1B_vS1C_EENS_8epilogue10collective18CollectiveEpilogueINS1E_23Sm100TmaWarpSpecializedILi4ELi2ELi32ELb1ELb0EEEJNS5_IJSH_SG_SH_EEENS5_IJNST_ISH_SC_EENST_INS5_IJNSA_ILi32EEESB_EEENS5_IJSC_SF_EEEEEEEESJ_SK_SJ_SK_NS1E_6fusion15FusionCallbacksIS1I_NS1Q_13LinCombEltActINS1E_6thread4GELUESJ_fSJ_fLNS_15FloatRoundStyleE2EEES1J_S1P_JEEENS4_5SM1004TMEM4LOAD26SM100_TMEM_LOAD_32dp32b32xENS4_13SM90_TMA_LOADENS12_INS13_ILi2ELi4ELi3EEES16_NST_INS5_IJS17_S1L_EEENS5_IJS1L_SC_EEEEEEENS4_39AutoVectorizingCopyWithAssumedAlignmentILi128EEENS4_14SM90_TMA_STOREES27_S29_S29_EEEvvEEEEvNT_6ParamsE)
        .other          _ZN7cutlass13device_kernelINS_4gemm6kernel13GemmUniversalIN4cute5tupleIJiiiiEEENS1_10collective13CollectiveMmaINS1_35MainloopSm100TmaUmmaWarpSpecializedILi8ELi2ELi4ENS5_IJNS4_1CILi2EEENSA_ILi1EEESC_EEEEENS5_IJNSA_ILi128EEENSA_ILi256EEENSA_ILi64EEEEEENS_6half_tENS5_IJlSC_lEEESJ_SK_NS4_8TiledMMAINS4_8MMA_AtomIJNS4_26SM100_MMA_F16BF16_2x1SM_SSISJ_SJ_fLi128ELi256ELNS4_4UMMA5MajorE0ELSP_0ELNSO_7ScaleInE0ELSQ_0EEEEEENS4_6LayoutINS5_IJSC_SC_SC_EEENS5_IJNSA_ILi0EEESV_SV_EEEEENS5_IJNS4_10UnderscoreESY_SY_EEEEENS4_18SM100_TMA_2SM_LOADENS4_14ComposedLayoutINS4_7SwizzleILi3ELi4ELi3EEENS4_18smem_ptr_flag_bitsILi16EEENST_INS5_IJNSA_ILi8EEESH_EEENS5_IJSH_SC_EEEEEEEvNS4_8identityES11_S1B_vS1C_EENS_8epilogue10collective18CollectiveEpilogueINS1E_23Sm100TmaWarpSpecializedILi4ELi2ELi32ELb1ELb0EEEJNS5_IJSH_SG_SH_EEENS5_IJNST_ISH_SC_EENST_INS5_IJNSA_ILi32EEESB_EEENS5_IJSC_SF_EEEEEEEESJ_SK_SJ_SK_NS1E_6fusion15FusionCallbacksIS1I_NS1Q_13LinCombEltActINS1E_6thread4GELUESJ_fSJ_fLNS_15FloatRoundStyleE2EEES1J_S1P_JEEENS4_5SM1004TMEM4LOAD26SM100_TMEM_LOAD_32dp32b32xENS4_13SM90_TMA_LOADENS12_INS13_ILi2ELi4ELi3EEES16_NST_INS5_IJS17_S1L_EEENS5_IJS1L_SC_EEEEEEENS4_39AutoVectorizingCopyWithAssumedAlignmentILi128EEENS4_14SM90_TMA_STOREES27_S29_S29_EEEvvEEEEvNT_6ParamsE,@"STO_CUDA_ENTRY STV_DEFAULT"
_ZN7cutlass13device_kernelINS_4gemm6kernel13GemmUniversalIN4cute5tupleIJiiiiEEENS1_10collective13CollectiveMmaINS1_35MainloopSm100TmaUmmaWarpSpecializedILi8ELi2ELi4ENS5_IJNS4_1CILi2EEENSA_ILi1EEESC_EEEEENS5_IJNSA_ILi128EEENSA_ILi256EEENSA_ILi64EEEEEENS_6half_tENS5_IJlSC_lEEESJ_SK_NS4_8TiledMMAINS4_8MMA_AtomIJNS4_26SM100_MMA_F16BF16_2x1SM_SSISJ_SJ_fLi128ELi256ELNS4_4UMMA5MajorE0ELSP_0ELNSO_7ScaleInE0ELSQ_0EEEEEENS4_6LayoutINS5_IJSC_SC_SC_EEENS5_IJNSA_ILi0EEESV_SV_EEEEENS5_IJNS4_10UnderscoreESY_SY_EEEEENS4_18SM100_TMA_2SM_LOADENS4_14ComposedLayoutINS4_7SwizzleILi3ELi4ELi3EEENS4_18smem_ptr_flag_bitsILi16EEENST_INS5_IJNSA_ILi8EEESH_EEENS5_IJSH_SC_EEEEEEEvNS4_8identityES11_S1B_vS1C_EENS_8epilogue10collective18CollectiveEpilogueINS1E_23Sm100TmaWarpSpecializedILi4ELi2ELi32ELb1ELb0EEEJNS5_IJSH_SG_SH_EEENS5_IJNST_ISH_SC_EENST_INS5_IJNSA_ILi32EEESB_EEENS5_IJSC_SF_EEEEEEEESJ_SK_SJ_SK_NS1E_6fusion15FusionCallbacksIS1I_NS1Q_13LinCombEltActINS1E_6thread4GELUESJ_fSJ_fLNS_15FloatRoundStyleE2EEES1J_S1P_JEEENS4_5SM1004TMEM4LOAD26SM100_TMEM_LOAD_32dp32b32xENS4_13SM90_TMA_LOADENS12_INS13_ILi2ELi4ELi3EEES16_NST_INS5_IJS17_S1L_EEENS5_IJS1L_SC_EEEEEEENS4_39AutoVectorizingCopyWithAssumedAlignmentILi128EEENS4_14SM90_TMA_STOREES27_S29_S29_EEEvvEEEEvNT_6ParamsE:
[----:B------:R-:W1:Y:S01]  /*0000*/  LDC R1, c[0x0][0x37c] ;  /* 0x0000df00ff017b82 */ /* 0x000e620000000800 */
[----:B------:R-:W2:Y:S01]  /*0010*/  S2R R131, SR_TID.X ;  /* 0x0000000000837919 */ /* 0x000ea20000002100 */
[----:B------:R-:W3:Y:S06]  /*0020*/  LDCU.64 UR8, c[0x0][0x890] ;  /* 0x00011200ff0877ac */ /* 0x000eec0008000a00 */
[----:B------:R-:W4:Y:S01]  /*0030*/  S2UR UR37, SR_CgaCtaId ;  /* 0x00000000002579c3 */ /* 0x000f220000008800 */
[----:B------:R-:W-:Y:S02]  /*0040*/  PRMT R110, RZ, 0x7610, R110 ;  /* 0x00007610ff6e7816 */ /* 0x000fe4000000006e */
[----:B------:R-:W-:Y:S01]  /*0050*/  ELECT P0, URZ, PT ;  /* 0x0000000000ff782f */ /* 0x000fe20003800000 */
[----:B------:R-:W1:Y:S01]  /*0060*/  LDCU.64 UR38, c[0x0][0x358] ;  /* 0x00006b00ff2677ac */ /* 0x000e620008000a00 */
[----:B---3--:R-:W-:-:S04]  /*0070*/  UISETP.NE.U32.AND UP2, UPT, UR8, URZ, UPT ;  /* 0x000000ff0800728c */ /* 0x008fc8000bf45070 */
[----:B------:R-:W-:Y:S02]  /*0080*/  UISETP.NE.AND.EX UP2, UPT, UR9, URZ, UPT, UP2 ;  /* 0x000000ff0900728c */ /* 0x000fe4000bf45320 */
[----:B----4-:R-:W-:Y:S02]  /*0090*/  ULOP3.LUT UR5, UR37, 0x1, URZ, 0xc0, !UPT ;  /* 0x0000000125057892 */ /* 0x010fe4000f8ec0ff */
[----:B------:R-:W-:Y:S01]  /*00a0*/  ULOP3.LUT UR4, UR37, 0x1, URZ, 0x3c, !UPT ;  /* 0x0000000125047892 */ /* 0x000fe2000f8e3cff */
[----:B--2---:R-:W-:-:S05]  /*00b0*/  SHF.R.U32.HI R134, RZ, 0x5, R131 ;  /* 0x00000005ff867819 */ /* 0x004fca0000011683 */
[----:B------:R-:W2:Y:S02]  /*00c0*/  SHFL.IDX PT, R0, R134, RZ, 0x1f ;  /* 0x00001fff86007589 */ /* 0x000ea400000e0000 */
[----:B--2---:R-:W-:Y:S01]  /*00d0*/  R2UR UR10, R0 ;  /* 0x00000000000a72ca */ /* 0x004fe200000e0000 */
[----:B-1----:R-:W-:Y:S05]  /*00e0*/  BRA.U UP2, `(.L_x_0) ;  /* 0x00000001022c7547 */ /* 0x002fea000b800000 */
[----:B------:R-:W1:Y:S02]  /*00f0*/  LDCU.64 UR6, c[0x0][0x888] ;  /* 0x00011100ff0677ac */ /* 0x000e640008000a00 */
[----:B-1----:R-:W-:-:S04]  /*0100*/  UISETP.NE.U32.AND UP0, UPT, UR6, URZ, UPT ;  /* 0x000000ff0600728c */ /* 0x002fc8000bf05070 */
[----:B------:R-:W-:-:S09]  /*0110*/  UISETP.NE.AND.EX UP0, UPT, UR7, URZ, UPT, UP0 ;  /* 0x000000ff0700728c */ /* 0x000fd2000bf05300 */
[----:B------:R-:W-:Y:S05]  /*0120*/  BRA.U !UP0, `(.L_x_1) ;  /* 0x0000000108107547 */ /* 0x000fea000b800000 */
[----:B------:R-:W1:Y:S02]  /*0130*/  LDC.64 R2, c[0x0][0x888] ;  /* 0x00022200ff027b82 */ /* 0x000e640000000a00 */
[----:B-1----:R1:W5:Y:S01]  /*0140*/  LDG.E R83, desc[UR38][R2.64] ;  /* 0x0000002602537981 */ /* 0x002362000c1e1900 */
[----:B------:R-:W-:Y:S01]  /*0150*/  HFMA2 R110, -RZ, RZ, 0, 5.9604644775390625e-08 ;  /* 0x00000001ff6e7431 */ /* 0x000fe200000001ff */
[----:B------:R-:W-:Y:S05]  /*0160*/  BRA `(.L_x_0) ;  /* 0x00000000000c7947 */ /* 0x000fea0003800000 */
.L_x_1:
[----:B------:R-:W1:Y:S01]  /*0170*/  LDCU UR6, c[0x0][0x880] ;  /* 0x00011000ff0677ac */ /* 0x000e620008000800 */
[----:B------:R-:W-:Y:S01]  /*0180*/  HFMA2 R110, -RZ, RZ, 0, 5.9604644775390625e-08 ;  /* 0x00000001ff6e7431 */ /* 0x000fe200000001ff */
[----:B-1----:R-:W-:-:S07]  /*0190*/  MOV R83, UR6 ;  /* 0x0000000600537c02 */ /* 0x002fce0008000f00 */
.L_x_0:
[----:B------:R-:W2:Y:S02]  /*01a0*/  LDCU.64 UR6, c[0x0][0x8b0] ;  /* 0x00011600ff0677ac */ /* 0x000ea40008000a00 */
[----:B--2---:R-:W-:-:S04]  /*01b0*/  UISETP.NE.U32.AND UP0, UPT, UR6, URZ, UPT ;  /* 0x000000ff0600728c */ /* 0x004fc8000bf05070 */
[----:B------:R-:W-:-:S09]  /*01c0*/  UISETP.NE.AND.EX UP0, UPT, UR7, URZ, UPT, UP0 ;  /* 0x000000ff0700728c */ /* 0x000fd2000bf05300 */
[----:B------:R-:W-:Y:S05]  /*01d0*/  BRA.U UP0, `(.L_x_2) ;  /* 0x0000000100247547 */ /* 0x000fea000b800000 */
[----:B------:R-:W2:Y:S02]  /*01e0*/  LDCU.64 UR6, c[0x0][0x8a8] ;  /* 0x00011500ff0677ac */ /* 0x000ea40008000a00 */
[----:B--2---:R-:W-:-:S04]  /*01f0*/  UISETP.NE.U32.AND UP0, UPT, UR6, URZ, UPT ;  /* 0x000000ff0600728c */ /* 0x004fc8000bf05070 */
[----:B------:R-:W-:-:S09]  /*0200*/  UISETP.NE.AND.EX UP0, UPT, UR7, URZ, UPT, UP0 ;  /* 0x000000ff0700728c */ /* 0x000fd2000bf05300 */
[----:B------:R-:W-:Y:S05]  /*0210*/  BRA.U !UP0, `(.L_x_3) ;  /* 0x00000001080c7547 */ /* 0x000fea000b800000 */
[----:B-1----:R-:W1:Y:S02]  /*0220*/  LDC.64 R2, c[0x0][0x8a8] ;  /* 0x00022a00ff027b82 */ /* 0x002e640000000a00 */
[----:B-1----:R2:W5:Y:S01]  /*0230*/  LDG.E R69, desc[UR38][R2.64] ;  /* 0x0000002602457981 */ /* 0x002562000c1e1900 */
[----:B------:R-:W-:Y:S05]  /*0240*/  BRA `(.L_x_2) ;  /* 0x0000000000087947 */ /* 0x000fea0003800000 */
.L_x_3:
[----:B------:R-:W2:Y:S02]  /*0250*/  LDCU UR6, c[0x0][0x8a0] ;  /* 0x00011400ff0677ac */ /* 0x000ea40008000800 */
[----:B--2---:R-:W-:Y:S02]  /*0260*/  MOV R69, UR6 ;  /* 0x0000000600457c02 */ /* 0x004fe40008000f00 */
.L_x_2:
[----:B------:R-:W-:Y:S01]  /*0270*/  IMAD.U32 R0, RZ, RZ, UR10 ;  /* 0x0000000aff007e24 */ /* 0x000fe2000f8e00ff */
[----:B------:R-:W-:Y:S04]  /*0280*/  BSSY.RECONVERGENT B0, `(.L_x_4) ;  /* 0x000000c000007945 */ /* 0x000fe80003800200 */
[C---:B------:R-:W-:Y:S02]  /*0290*/  ISETP.NE.OR P2, PT, R0.reuse, 0x1, !P0 ;  /* 0x000000010000780c */ /* 0x040fe40004745670 */
[----:B------:R-:W-:-:S11]  /*02a0*/  ISETP.NE.OR P1, PT, R0, 0x3, !P0 ;  /* 0x000000030000780c */ /* 0x000fd60004725670 */
[----:B------:R-:W-:Y:S05]  /*02b0*/  @P2 BRA `(.L_x_5) ;  /* 0x0000000000202947 */ /* 0x000fea0003800000 */
[----:B------:R-:W3:Y:S02]  /*02c0*/  LDCU.64 UR6, c[0x0][0x348] ;  /* 0x00006900ff0677ac */ /* 0x000ee40008000a00 */
[----:B---3--:R-:W-:Y:S02]  /*02d0*/  UIADD3 UR12, UP1, UPT, UR6, 0x80, URZ ;  /* 0x00000080060c7890 */ /* 0x008fe4000ff3e0ff */
[----:B------:R-:W-:Y:S02]  /*02e0*/  UIADD3 UR6, UP0, UPT, UR6, 0x180, URZ ;  /* 0x0000018006067890 */ /* 0x000fe4000ff1e0ff */
[----:B------:R-:W-:Y:S02]  /*02f0*/  UIADD3.X UR13, UPT, UPT, URZ, UR7, URZ, UP1, !UPT ;  /* 0x00000007ff0d7290 */ /* 0x000fe40008ffe4ff */
[----:B------:R-:W-:-:S07]  /*0300*/  UIADD3.X UR7, UPT, UPT, URZ, UR7, URZ, UP0, !UPT ;  /* 0x00000007ff077290 */ /* 0x000fce00087fe4ff */
[----:B------:R3:W-:Y:S02]  /*0310*/  UTMACCTL.PF [UR12] ;  /* 0x000000000c0079b9 */ /* 0x0007e40008040000 */
[----:B------:R3:W-:Y:S02]  /*0320*/  UTMACCTL.PF [UR6] ;  /* 0x00000000060079b9 */ /* 0x0007e40008040000 */
[----:B---3--:R-:W-:Y:S01]  /*0330*/  NOP ;  /* 0x0000000000007918 */ /* 0x008fe20000000000 */
.L_x_5:
[----:B------:R-:W-:Y:S05]  /*0340*/  BSYNC.RECONVERGENT B0 ;  /* 0x0000000000007941 */ /* 0x000fea0003800200 */
.L_x_4:
[----:B------:R-:W-:Y:S04]  /*0350*/  BSSY.RECONVERGENT B0, `(.L_x_6) ;  /* 0x000000a000007945 */ /* 0x000fe80003800200 */
        /* <DEDUP_REMOVED lines=9> */
.L_x_7:
[----:B------:R-:W-:Y:S05]  /*03f0*/  BSYNC.RECONVERGENT B0 ;  /* 0x0000000000007941 */ /* 0x000fea0003800200 */
.L_x_6:
[----:B------:R-:W3:Y:S01]  /*0400*/  LDCU.64 UR6, c[0x0][0x888] ;  /* 0x00011100ff0677ac */ /* 0x000ee20008000a00 */
[----:B------:R-:W-:Y:S02]  /*0410*/  UISETP.EQ.U32.AND UP1, UPT, UR8, URZ, UPT ;  /* 0x000000ff0800728c */ /* 0x000fe4000bf22070 */
[----:B------:R-:W-:Y:S02]  /*0420*/  UPLOP3.LUT UP5, UPT, UPT, UPT, UPT, 0x40, 0x4 ;  /* 0x000000000004789c */ /* 0x000fe40003fae870 */
[----:B---3--:R-:W-:-:S04]  /*0430*/  UISETP.NE.U32.AND UP0, UPT, UR6, URZ, UPT ;  /* 0x000000ff0600728c */ /* 0x008fc8000bf05070 */
[----:B------:R-:W-:-:S04]  /*0440*/  UISETP.NE.AND.EX UP0, UPT, UR7, URZ, UPT, UP0 ;  /* 0x000000ff0700728c */ /* 0x000fc8000bf05300 */
[----:B------:R-:W-:-:S04]  /*0450*/  UISETP.EQ.OR.EX UP3, UPT, UR9, URZ, !UP0, UP1 ;  /* 0x000000ff0900728c */ /* 0x000fc8000c762710 */
[----:B------:R-:W-:-:S05]  /*0460*/  UP2UR UR45, UPR, URZ, 0x8 ;  /* 0x00000008ff2d7883 */ /* 0x000fca0008000000 */
[----:B------:R-:W-:Y:S07]  /*0470*/  BRA.U !UP3, `(.L_x_8) ;  /* 0x000000010b147547 */ /* 0x000fee000b800000 */
[----:B------:R-:W-:Y:S01]  /*0480*/  PLOP3.LUT P2, PT, PT, PT, UP2, 0x80, 0x8 ;  /* 0x000000000008781c */ /* 0x000fe20003f4f028 */
[----:B------:R-:W-:-:S12]  /*0490*/  UPLOP3.LUT UP5, UPT, UPT, UPT, UP0, 0x40, 0x4 ;  /* 0x000000000004789c */ /* 0x000fd80003fae800 */
[----:B-----5:R-:W-:-:S13]  /*04a0*/  @!P2 FSETP.EQ.AND P1, PT, R83, RZ, PT ;  /* 0x000000ff5300a20b */ /* 0x020fda0003f22000 */
[----:B------:R-:W-:Y:S01]  /*04b0*/  @!P2 VOTEU.ANY UP1, P1 ;  /* 0x0000000000ffa886 */ /* 0x000fe20000820100 */
[----:B------:R-:W-:-:S11]  /*04c0*/  @!UP2 UPLOP3.LUT UP5, UPT, UPT, UPT, UP1, 0x80, 0x8 ;  /* 0x000000000008a89c */ /* 0x000fd60003faf010 */
.L_x_8:
[----:B------:R-:W3:Y:S01]  /*04d0*/  SHFL.IDX PT, R0, R134, RZ, 0x1f ;  /* 0x00001fff86007589 */ /* 0x000ee200000e0000 */
[----:B------:R-:W-:-:S04]  /*04e0*/  UISETP.NE.AND UP1, UPT, UR10, 0x2, UPT ;  /* 0x000000020a00788c */ /* 0x000fc8000bf25270 */
[----:B------:R-:W-:Y:S02]  /*04f0*/  UISETP.EQ.AND UP2, UPT, UR5, URZ, !UP1 ;  /* 0x000000ff0500728c */ /* 0x000fe4000cf42270 */
[----:B------:R-:W-:-:S04]  /*0500*/  USEL UR6, URZ, 0x1, UP1 ;  /* 0x00000001ff067887 */ /* 0x000fc80008800000 */
[----:B------:R-:W-:Y:S02]  /*0510*/  PLOP3.LUT P5, PT, P0, PT, UP2, 0x80, 0x8 ;  /* 0x000000000008781c */ /* 0x000fe400007af028 */
[----:B---3--:R-:W-:-:S13]  /*0520*/  ISETP.NE.AND P1, PT, R0, RZ, PT ;  /* 0x000000ff0000720c */ /* 0x008fda0003f25270 */
[----:B------:R-:W-:Y:S05]  /*0530*/  @P1 BRA `(.L_x_9) ;  /* 0x0000000000641947 */ /* 0x000fea0003800000 */
[----:B------:R-:W-:Y:S01]  /*0540*/  UMOV UR8, 0x400 ;  /* 0x0000040000087882 */ /* 0x000fe20000000000 */
[----:B------:R-:W-:Y:S01]  /*0550*/  UMOV UR7, 0x1 ;  /* 0x0000000100077882 */ /* 0x000fe20000000000 */
[----:B------:R-:W-:Y:S02]  /*0560*/  ULEA UR8, UR37, UR8, 0x18 ;  /* 0x0000000825087291 */ /* 0x000fe4000f8ec0ff */
[----:B------:R-:W-:-:S04]  /*0570*/  UIADD3 UR12, UPT, UPT, -UR7, 0x100000, URZ ;  /* 0x00100000070c7890 */ /* 0x000fc8000fffe1ff */
[----:B------:R-:W-:Y:S02]  /*0580*/  USHF.L.U32 UR13, UR12, 0xb, URZ ;  /* 0x0000000b0c0d7899 */ /* 0x000fe400080006ff */
[----:B------:R-:W-:Y:S01]  /*0590*/  USHF.L.U32 UR12, UR12, 0x1, URZ ;  /* 0x000000010c0c7899 */ /* 0x000fe200080006ff */
[----:B------:R-:W-:Y:S01]  /*05a0*/  ELECT P1, URZ, PT ;  /* 0x0000000000ff782f */ /* 0x000fe20003820000 */
[----:B------:R-:W3:Y:S10]  /*05b0*/  FENCE.VIEW.ASYNC.S ;  /* 0x00000000000073c6 */ /* 0x000ef40000000000 */
[----:B---3--:R3:W4:Y:S01]  /*05c0*/  SYNCS.EXCH.64 URZ, [UR8], UR12 ;  /* 0x0000000c08ff75b2 */ /* 0x0087220008000100 */
[----:B------:R3:W1:Y:S01]  /*05d0*/  SYNCS.EXCH.64 URZ, [UR8+0x40], UR12 ;  /* 0x0000400c08ff75b2 */ /* 0x0006620008000100 */
        /* <DEDUP_REMOVED lines=13> */
[----:B------:R3:W1:Y:S02]  /*06b0*/  SYNCS.EXCH.64 URZ, [UR8+0x78], UR12 ;  /* 0x0000780c08ff75b2 */ /* 0x0006640008000100 */
[----:B---3--:R-:W-:Y:S01]  /*06c0*/  NOP ;  /* 0x0000000000007918 */ /* 0x008fe20000000000 */
.L_x_9:
[----:B------:R-:W3:Y:S01]  /*06d0*/  SHFL.IDX PT, R0, R134, RZ, 0x1f ;  /* 0x00001fff86007589 */ /* 0x000ee200000e0000 */
[----:B------:R-:W-:Y:S01]  /*06e0*/  NOP ;  /* 0x0000000000007918 */ /* 0x000fe20000000000 */
[----:B---3--:R-:W-:-:S13]  /*06f0*/  ISETP.NE.AND P1, PT, R0, 0x1, PT ;  /* 0x000000010000780c */ /* 0x008fda0003f25270 */
[----:B------:R-:W-:Y:S05]  /*0700*/  @P1 BRA `(.L_x_10) ;  /* 0x0000000000541947 */ /* 0x000fea0003800000 */
[----:B------:R-:W-:Y:S01]  /*0710*/  UMOV UR9, 0x400 ;  /* 0x0000040000097882 */ /* 0x000fe20000000000 */
[----:B------:R-:W-:Y:S01]  /*0720*/  UMOV UR8, 0x20 ;  /* 0x0000002000087882 */ /* 0x000fe20000000000 */
[----:B------:R-:W-:Y:S01]  /*0730*/  UMOV UR7, 0x80 ;  /* 0x0000008000077882 */ /* 0x000fe20000000000 */
[----:B------:R-:W-:Y:S02]  /*0740*/  ULEA UR9, UR37, UR9, 0x18 ;  /* 0x0000000925097291 */ /* 0x000fe4000f8ec0ff */
[----:B------:R-:W-:-:S04]  /*0750*/  UIADD3 UR12, UPT, UPT, -UR8, 0x100000, URZ ;  /* 0x00100000080c7890 */ /* 0x000fc8000fffe1ff */
[----:B------:R-:W-:Y:S02]  /*0760*/  USHF.L.U32 UR13, UR12, 0xb, URZ ;  /* 0x0000000b0c0d7899 */ /* 0x000fe400080006ff */
[----:B------:R-:W-:Y:S02]  /*0770*/  USHF.L.U32 UR12, UR12, 0x1, URZ ;  /* 0x000000010c0c7899 */ /* 0x000fe400080006ff */
[----:B------:R-:W-:-:S04]  /*0780*/  UIADD3 UR14, UPT, UPT, -UR7, 0x100000, URZ ;  /* 0x00100000070e7890 */ /* 0x000fc8000fffe1ff */
[----:B------:R-:W-:Y:S02]  /*0790*/  USHF.L.U32 UR15, UR14, 0xb, URZ ;  /* 0x0000000b0e0f7899 */ /* 0x000fe400080006ff */
[----:B------:R-:W-:Y:S01]  /*07a0*/  USHF.L.U32 UR14, UR14, 0x1, URZ ;  /* 0x000000010e0e7899 */ /* 0x000fe200080006ff */
[----:B------:R-:W-:Y:S01]  /*07b0*/  ELECT P1, URZ, PT ;  /* 0x0000000000ff782f */ /* 0x000fe20003820000 */
[----:B------:R-:W3:Y:S02]  /*07c0*/  FENCE.VIEW.ASYNC.S ;  /* 0x00000000000073c6 */ /* 0x000ee40000000000 */
[----:B---3--:R3:W1:Y:S08]  /*07d0*/  SYNCS.EXCH.64 URZ, [UR9+0x80], UR12 ;  /* 0x0000800c09ff75b2 */ /* 0x0086700008000100 */
[----:B------:R3:W1:Y:S01]  /*07e0*/  SYNCS.EXCH.64 URZ, [UR9+0xa0], UR14 ;  /* 0x0000a00e09ff75b2 */ /* 0x0006620008000100 */
[----:B------:R3:W1:Y:S01]  /*07f0*/  SYNCS.EXCH.64 URZ, [UR9+0x88], UR12 ;  /* 0x0000880c09ff75b2 */ /* 0x0006620008000100 */
[----:B------:R3:W1:Y:S01]  /*0800*/  SYNCS.EXCH.64 URZ, [UR9+0xa8], UR14 ;  /* 0x0000a80e09ff75b2 */ /* 0x0006620008000100 */
[----:B------:R3:W1:Y:S01]  /*0810*/  SYNCS.EXCH.64 URZ, [UR9+0x90], UR12 ;  /* 0x0000900c09ff75b2 */ /* 0x0006620008000100 */
[----:B------:R3:W1:Y:S01]  /*0820*/  SYNCS.EXCH.64 URZ, [UR9+0xb0], UR14 ;  /* 0x0000b00e09ff75b2 */ /* 0x0006620008000100 */
[----:B------:R3:W1:Y:S01]  /*0830*/  SYNCS.EXCH.64 URZ, [UR9+0x98], UR12 ;  /* 0x0000980c09ff75b2 */ /* 0x0006620008000100 */
[----:B------:R3:W1:Y:S01]  /*0840*/  SYNCS.EXCH.64 URZ, [UR9+0xb8], UR14 ;  /* 0x0000b80e09ff75b2 */ /* 0x0006620008000100 */
[----:B------:R-:W-:Y:S01]  /*0850*/  NOP ;  /* 0x0000000000007918 */ /* 0x000fe20000000000 */
.L_x_10:
[----:B------:R-:W2:Y:S01]  /*0860*/  SHFL.IDX PT, R0, R134, RZ, 0x1f ;  /* 0x00001fff86007589 */ /* 0x000ea200000e0000 */
[----:B------:R-:W-:Y:S01]  /*0870*/  NOP ;  /* 0x0000000000007918 */ /* 0x000fe20000000000 */
[----:B--2---:R-:W-:-:S13]  /*0880*/  ISETP.NE.AND P1, PT, R0, 0x3, PT ;  /* 0x000000030000780c */ /* 0x004fda0003f25270 */
[----:B------:R-:W-:Y:S05]  /*0890*/  @P1 BRA `(.L_x_11) ;  /* 0x00000000002c1947 */ /* 0x000fea0003800000 */
[----:B------:R-:W-:Y:S01]  /*08a0*/  UMOV UR8, 0x400 ;  /* 0x0000040000087882 */ /* 0x000fe20000000000 */
[----:B------:R-:W-:Y:S01]  /*08b0*/  UMOV UR7, 0x20 ;  /* 0x0000002000077882 */ /* 0x000fe20000000000 */
[----:B------:R-:W-:Y:S02]  /*08c0*/  ULEA UR8, UR37, UR8, 0x18 ;  /* 0x0000000825087291 */ /* 0x000fe4000f8ec0ff */
[----:B---3--:R-:W-:-:S04]  /*08d0*/  UIADD3 UR12, UPT, UPT, -UR7, 0x100000, URZ ;  /* 0x00100000070c7890 */ /* 0x008fc8000fffe1ff */
[----:B------:R-:W-:Y:S02]  /*08e0*/  USHF.L.U32 UR13, UR12, 0xb, URZ ;  /* 0x0000000b0c0d7899 */ /* 0x000fe400080006ff */
[----:B------:R-:W-:Y:S01]  /*08f0*/  USHF.L.U32 UR12, UR12, 0x1, URZ ;  /* 0x000000010c0c7899 */ /* 0x000fe200080006ff */
[----:B------:R-:W-:Y:S01]  /*0900*/  ELECT P1, URZ, PT ;  /* 0x0000000000ff782f */ /* 0x000fe20003820000 */
[----:B------:R-:W2:Y:S10]  /*0910*/  FENCE.VIEW.ASYNC.S ;  /* 0x00000000000073c6 */ /* 0x000eb40000000000 */
[----:B--2---:R2:W3:Y:S01]  /*0920*/  SYNCS.EXCH.64 URZ, [UR8+0xc0], UR12 ;  /* 0x0000c00c08ff75b2 */ /* 0x0044e20008000100 */
[----:B------:R2:W1:Y:S01]  /*0930*/  SYNCS.EXCH.64 URZ, [UR8+0xc8], UR12 ;  /* 0x0000c80c08ff75b2 */ /* 0x0004620008000100 */
[----:B------:R-:W-:Y:S01]  /*0940*/  NOP ;  /* 0x0000000000007918 */ /* 0x000fe20000000000 */
.L_x_11:
[----:B------:R-:W4:Y:S01]  /*0950*/  SHFL.IDX PT, R0, R134, RZ, 0x1f ;  /* 0x00001fff86007589 */ /* 0x000f2200000e0000 */
[----:B------:R-:W-:Y:S01]  /*0960*/  NOP ;  /* 0x0000000000007918 */ /* 0x000fe20000000000 */
[----:B----4-:R-:W-:-:S13]  /*0970*/  ISETP.NE.AND P1, PT, R0, 0x4, PT ;  /* 0x000000040000780c */ /* 0x010fda0003f25270 */
[----:B------:R-:W-:Y:S05]  /*0980*/  @P1 BRA `(.L_x_12) ;  /* 0x0000000000481947 */ /* 0x000fea0003800000 */
[----:B---3--:R-:W-:Y:S01]  /*0990*/  UMOV UR9, 0x1a0 ;  /* 0x000001a000097882 */ /* 0x008fe20000000000 */
[----:B--2---:R-:W-:Y:S01]  /*09a0*/  UMOV UR8, 0x400 ;  /* 0x0000040000087882 */ /* 0x004fe20000000000 */
[----:B------:R-:W-:Y:S01]  /*09b0*/  USEL UR9, UR9, 0x1e0, UP5 ;  /* 0x000001e009097887 */ /* 0x000fe2000a800000 */
        /* <DEDUP_REMOVED lines=9> */
[----:B------:R-:W2:Y:S02]  /*0a50*/  FENCE.VIEW.ASYNC.S ;  /* 0x00000000000073c6 */ /* 0x000ea40000000000 */
[----:B--2---:R4:W2:Y:S08]  /*0a60*/  SYNCS.EXCH.64 URZ, [UR8+0xd0], UR12 ;  /* 0x0000d00c08ff75b2 */ /* 0x0048b00008000100 */
[----:B------:R4:W3:Y:S01]  /*0a70*/  SYNCS.EXCH.64 URZ, [UR8+0xe0], UR14 ;  /* 0x0000e00e08ff75b2 */ /* 0x0008e20008000100 */
[----:B------:R4:W1:Y:S01]  /*0a80*/  SYNCS.EXCH.64 URZ, [UR8+0xd8], UR12 ;  /* 0x0000d80c08ff75b2 */ /* 0x0008620008000100 */
[----:B------:R4:W1:Y:S02]  /*0a90*/  SYNCS.EXCH.64 URZ, [UR8+0xe8], UR14 ;  /* 0x0000e80e08ff75b2 */ /* 0x0008640008000100 */
[----:B----4-:R-:W-:Y:S01]  /*0aa0*/  NOP ;  /* 0x0000000000007918 */ /* 0x010fe20000000000 */
.L_x_12:
[----:B------:R-:W4:Y:S01]  /*0ab0*/  SHFL.IDX PT, R0, R134, RZ, 0x1f ;  /* 0x00001fff86007589 */ /* 0x000f2200000e0000 */
[----:B------:R-:W-:Y:S01]  /*0ac0*/  NOP ;  /* 0x0000000000007918 */ /* 0x000fe20000000000 */
[----:B----4-:R-:W-:-:S13]  /*0ad0*/  ISETP.NE.AND P1, PT, R0, 0x5, PT ;  /* 0x000000050000780c */ /* 0x010fda0003f25270 */
[----:B------:R-:W-:Y:S05]  /*0ae0*/  @P1 BRA `(.L_x_13) ;  /* 0x0000000000541947 */ /* 0x000fea0003800000 */
[----:B---3--:R-:W-:Y:S01]  /*0af0*/  UMOV UR9, 0x400 ;  /* 0x0000040000097882 */ /* 0x008fe20000000000 */
[----:B--2---:R-:W-:Y:S01]  /*0b00*/  UMOV UR8, 0x1 ;  /* 0x0000000100087882 */ /* 0x004fe20000000000 */
        /* <DEDUP_REMOVED lines=13> */
[----:B------:R4:W1:Y:S01]  /*0be0*/  SYNCS.EXCH.64 URZ, [UR9+0x118], UR14 ;  /* 0x0001180e09ff75b2 */ /* 0x0008620008000100 */
[----:B------:R4:W1:Y:S01]  /*0bf0*/  SYNCS.EXCH.64 URZ, [UR9+0x100], UR12 ;  /* 0x0001000c09ff75b2 */ /* 0x0008620008000100 */
[----:B------:R4:W1:Y:S01]  /*0c00*/  SYNCS.EXCH.64 URZ, [UR9+0x120], UR14 ;  /* 0x0001200e09ff75b2 */ /* 0x0008620008000100 */
[----:B------:R4:W1:Y:S01]  /*0c10*/  SYNCS.EXCH.64 URZ, [UR9+0x108], UR12 ;  /* 0x0001080c09ff75b2 */ /* 0x0008620008000100 */
[----:B------:R4:W1:Y:S02]  /*0c20*/  SYNCS.EXCH.64 URZ, [UR9+0x128], UR14 ;  /* 0x0001280e09ff75b2 */ /* 0x0008640008000100 */
[----:B----4-:R-:W-:Y:S01]  /*0c30*/  NOP ;  /* 0x0000000000007918 */ /* 0x010fe20000000000 */
.L_x_13:
[----:B------:R-:W4:Y:S01]  /*0c40*/  SHFL.IDX PT, R0, R134, RZ, 0x1f ;  /* 0x00001fff86007589 */ /* 0x000f2200000e0000 */
[----:B------:R-:W-:Y:S01]  /*0c50*/  ISETP.NE.OR P0, PT, RZ, UR10, !P0 ;  /* 0x0000000aff007c0c */ /* 0x000fe2000c705670 */
[----:B------:R-:W-:Y:S01]  /*0c60*/  NOP ;  /* 0x0000000000007918 */ /* 0x000fe20000000000 */
[----:B----4-:R-:W-:-:S13]  /*0c70*/  ISETP.NE.AND P1, PT, R0, 0x3, PT ;  /* 0x000000030000780c */ /* 0x010fda0003f25270 */
[----:B------:R-:W-:Y:S05]  /*0c80*/  @P1 BRA `(.L_x_14) ;  /* 0x0000000000341947 */ /* 0x000fea0003800000 */
[----:B--2---:R-:W-:Y:S01]  /*0c90*/  UMOV UR8, 0x400 ;  /* 0x0000040000087882 */ /* 0x004fe20000000000 */
[----:B------:R-:W-:Y:S01]  /*0ca0*/  UMOV UR7, 0x20 ;  /* 0x0000002000077882 */ /* 0x000fe20000000000 */
[----:B------:R-:W-:Y:S02]  /*0cb0*/  ULEA UR8, UR37, UR8, 0x18 ;  /* 0x0000000825087291 */ /* 0x000fe4000f8ec0ff */
[----:B---3--:R-:W-:-:S04]  /*0cc0*/  UIADD3 UR12, UPT, UPT, -UR7, 0x100000, URZ ;  /* 0x00100000070c7890 */ /* 0x008fc8000fffe1ff */
[----:B------:R-:W-:Y:S02]  /*0cd0*/  USHF.L.U32 UR13, UR12, 0xb, URZ ;  /* 0x0000000b0c0d7899 */ /* 0x000fe400080006ff */
[----:B------:R-:W-:Y:S01]  /*0ce0*/  USHF.L.U32 UR12, UR12, 0x1, URZ ;  /* 0x000000010c0c7899 */ /* 0x000fe200080006ff */
[----:B------:R-:W-:Y:S01]  /*0cf0*/  ELECT P1, URZ, PT ;  /* 0x0000000000ff782f */ /* 0x000fe20003820000 */
[----:B------:R-:W2:Y:S10]  /*0d00*/  FENCE.VIEW.ASYNC.S ;  /* 0x00000000000073c6 */ /* 0x000eb40000000000 */
[----:B--2---:R4:W2:Y:S01]  /*0d10*/  SYNCS.EXCH.64 URZ, [UR8+0x130], UR12 ;  /* 0x0001300c08ff75b2 */ /* 0x0048a20008000100 */
[----:B------:R4:W3:Y:S01]  /*0d20*/  SYNCS.EXCH.64 URZ, [UR8+0x140], UR12 ;  /* 0x0001400c08ff75b2 */ /* 0x0008e20008000100 */
[----:B------:R4:W1:Y:S01]  /*0d30*/  SYNCS.EXCH.64 URZ, [UR8+0x138], UR12 ;  /* 0x0001380c08ff75b2 */ /* 0x0008620008000100 */
[----:B------:R4:W1:Y:S02]  /*0d40*/  SYNCS.EXCH.64 URZ, [UR8+0x148], UR12 ;  /* 0x0001480c08ff75b2 */ /* 0x0008640008000100 */
[----:B----4-:R-:W-:Y:S01]  /*0d50*/  NOP ;  /* 0x0000000000007918 */ /* 0x010fe20000000000 */
.L_x_14:
[----:B------:R-:W-:Y:S01]  /*0d60*/  VOTEU.ALL UP1, P0 ;  /* 0x0000000000ff7886 */ /* 0x000fe20000020000 */
[----:B--2---:R-:W2:Y:S01]  /*0d70*/  LDCU UR8, c[0x0][0x36c] ;  /* 0x00006d80ff0877ac */ /* 0x004ea20008000800 */
[----:B------:R-:W-:Y:S01]  /*0d80*/  NOP ;  /* 0x0000000000007918 */ /* 0x000fe20000000000 */
[----:B------:R-:W-:Y:S01]  /*0d90*/  LOP3.LUT R10, R131, 0x1f, RZ, 0xc0, !PT ;  /* 0x0000001f830a7812 */ /* 0x000fe200078ec0ff */
[----:B---3--:R-:W-:Y:S01]  /*0da0*/  UMOV UR12, 0x20 ;  /* 0x00000020000c7882 */ /* 0x008fe20000000000 */
[----:B------:R-:W-:Y:S01]  /*0db0*/  @!UP1 UMOV UR7, 0x400 ;  /* 0x0000040000079882 */ /* 0x000fe20000000000 */
[----:B------:R-:W-:-:S04]  /*0dc0*/  @!UP1 UIADD3 UR12, UPT, UPT, -UR12, 0x100000, URZ ;  /* 0x001000000c0c9890 */ /* 0x000fc8000fffe1ff */
[----:B------:R-:W-:Y:S02]  /*0dd0*/  @!UP1 USHF.L.U32 UR13, UR12, 0xb, URZ ;  /* 0x0000000b0c0d9899 */ /* 0x000fe400080006ff */
[----:B------:R-:W-:Y:S02]  /*0de0*/  @!UP1 USHF.L.U32 UR12, UR12, 0x1, URZ ;  /* 0x000000010c0c9899 */ /* 0x000fe400080006ff */
[----:B------:R-:W-:Y:S01]  /*0df0*/  @!UP1 ULEA UR7, UR37, UR7, 0x18 ;  /* 0x0000000725079291 */ /* 0x000fe2000f8ec0ff */
[----:B------:R-:W-:Y:S01]  /*0e00*/  VOTEU.ALL UP1, P0 ;  /* 0x0000000000ff7886 */ /* 0x000fe20000020000 */
[----:B------:R-:W-:Y:S01]  /*0e10*/  UISETP.NE.AND UP4, UPT, UR10, URZ, UPT ;  /* 0x000000ff0a00728c */ /* 0x000fe2000bf85270 */
[----:B------:R-:W3:Y:S09]  /*0e20*/  FENCE.VIEW.ASYNC.S ;  /* 0x00000000000073c6 */ /* 0x000ef20000000000 */
[----:B---3--:R3:W4:Y:S01]  /*0e30*/  @!UP1 SYNCS.EXCH.64 URZ, [UR7+0x150], UR12 ;  /* 0x0001500c07ff95b2 */ /* 0x0087220008000100 */
[----:B--2---:R-:W-:-:S09]  /*0e40*/  UISETP.EQ.U32.AND UP1, UPT, UR8, 0x1, UPT ;  /* 0x000000010800788c */ /* 0x004fd2000bf22070 */
[----:B------:R-:W-:Y:S05]  /*0e50*/  BRA.U !UP1, `(.L_x_15) ;  /* 0x0000000109087547 */ /* 0x000fea000b800000 */
[----:B-1--4-:R-:W-:Y:S01]  /*0e60*/  UCGABAR_ARV ;  /* 0x00000000000079c7 */ /* 0x012fe20008000000 */
[----:B------:R-:W-:Y:S05]  /*0e70*/  BRA `(.L_x_16) ;  /* 0x0000000000047947 */ /* 0x000fea0003800000 */
.L_x_15:
[----:B-1--4-:R-:W-:Y:S01]  /*0e80*/  NOP ;  /* 0x0000000000007918 */ /* 0x012fe20000000000 */
.L_x_16:
[----:B------:R-:W1:Y:S01]  /*0e90*/  S2R R114, SR_CTAID.Y ;  /* 0x0000000000727919 */ /* 0x000e620000002600 */
[----:B------:R-:W-:-:S05]  /*0ea0*/  CS2R.32 R113, SR_CgaSize ;  /* 0x0000000000717805 */ /* 0x000fca0000008a00 */
[----:B------:R-:W-:-:S05]  /*0eb0*/  IMAD R113, R113, -0xa0, RZ ;  /* 0xffffff6071717824 */ /* 0x000fca00078e02ff */
[----:B---3--:R-:W-:-:S14]  /*0ec0*/  R2UR UR7, R113 ;  /* 0x00000000710772ca */ /* 0x008fdc00000e0000 */
[----:B------:R-:W2:Y:S01]  /*0ed0*/  LDCU UR7, c[0x0][UR7+0x2b4] ;  /* 0x00005680070777ac */ /* 0x000ea20008000800 */
[----:B------:R-:W-:-:S05]  /*0ee0*/  CS2R.32 R0, SR_CgaSize ;  /* 0x0000000000007805 */ /* 0x000fca0000008a00 */
[----:B------:R-:W-:-:S06]  /*0ef0*/  IMAD R0, R0, -0xa0, RZ ;  /* 0xffffff6000007824 */ /* 0x000fcc00078e02ff */
[----:B------:R-:W3:Y:S01]  /*0f00*/  LDC R0, c[0x0][R0+0x2a4] ;  /* 0x0000a90000007b82 */ /* 0x000ee20000000800 */
[----:B------:R-:W-:Y:S01]  /*0f10*/  PRMT R8, RZ, 0x7610, R8 ;  /* 0x00007610ff087816 */ /* 0x000fe20000000008 */
[----:B------:R-:W4:Y:S01]  /*0f20*/  S2R R11, SR_CTAID.X ;  /* 0x00000000000b7919 */ /* 0x000f220000002500 */
[----:B------:R-:W-:-:S05]  /*0f30*/  CS2R.32 R113, SR_CgaSize ;  /* 0x0000000000717805 */ /* 0x000fca0000008a00 */
[----:B------:R-:W-:-:S05]  /*0f40*/  IMAD R113, R113, -0xa0, RZ ;  /* 0xffffff6071717824 */ /* 0x000fca00078e02ff */
[----:B------:R-:W-:-:S14]  /*0f50*/  R2UR UR8, R113 ;  /* 0x00000000710872ca */ /* 0x000fdc00000e0000 */
[----:B------:R-:W3:Y:S01]  /*0f60*/  LDCU UR8, c[0x0][UR8+0x2b0] ;  /* 0x00005600080877ac */ /* 0x000ee20008000800 */
[----:B------:R-:W-:Y:S01]  /*0f70*/  UISETP.NE.AND UP2, UPT, UR10, 0x2, UPT ;  /* 0x000000020a00788c */ /* 0x000fe2000bf45270 */
[----:B------:R-:W2:Y:S01]  /*0f80*/  LDC R9, c[0x0][0xb24] ;  /* 0x0002c900ff097b82 */ /* 0x000ea20000000800 */
[----:B------:R-:W-:-:S05]  /*0f90*/  CS2R.32 R2, SR_CgaSize ;  /* 0x0000000000027805 */ /* 0x000fca0000008a00 */
[----:B------:R-:W-:-:S06]  /*0fa0*/  IMAD R2, R2, -0xa0, RZ ;  /* 0xffffff6002027824 */ /* 0x000fcc00078e02ff */
[----:B------:R-:W3:Y:S08]  /*0fb0*/  LDC R2, c[0x0][R2+0x2a0] ;  /* 0x0000a80002027b82 */ /* 0x000ef00000000800 */
[----:B------:R-:W3:Y:S01]  /*0fc0*/  LDC R66, c[0x0][0xb24] ;  /* 0x0002c900ff427b82 */ /* 0x000ee20000000800 */
[----:B-1----:R-:W-:-:S07]  /*0fd0*/  I2FP.F32.U32 R3, R114 ;  /* 0x0000007200037245 */ /* 0x002fce0000201000 */
[----:B------:R-:W1:Y:S01]  /*0fe0*/  S2UR UR36, SR_CTAID.Z ;  /* 0x00000000002479c3 */ /* 0x000e620000002700 */
[----:B--2---:R-:W-:Y:S01]  /*0ff0*/  ISETP.GE.AND P0, PT, R9, 0x1, PT ;  /* 0x000000010900780c */ /* 0x004fe20003f06270 */
[----:B----4-:R-:W-:Y:S01]  /*1000*/  IMAD.MOV.U32 R113, RZ, RZ, R11 ;  /* 0x000000ffff717224 */ /* 0x010fe200078e000b */
[----:B------:R-:W-:Y:S01]  /*1010*/  I2FP.F32.U32 R4, R11 ;  /* 0x0000000b00047245 */ /* 0x000fe20000201000 */
[----:B------:R-:W-:Y:S01]  /*1020*/  FMUL R3, R3, UR7 ;  /* 0x0000000703037c20 */ /* 0x000fe20008400000 */
[----:B------:R-:W2:Y:S03]  /*1030*/  LDCU UR7, c[0x0][0xb30] ;  /* 0x00016600ff0777ac */ /* 0x000ea60008000800 */
[----:B---3--:R-:W-:Y:S01]  /*1040*/  FMUL R4, R4, UR8 ;  /* 0x0000000804047c20 */ /* 0x008fe20008400000 */
[----:B------:R-:W3:Y:S08]  /*1050*/  F2I.U32.TRUNC.NTZ R109, R3 ;  /* 0x00000003006d7305 */ /* 0x000ef0000020f000 */
[----:B------:R-:W4:Y:S01]  /*1060*/  F2I.U32.TRUNC.NTZ R108, R4 ;  /* 0x00000004006c7305 */ /* 0x000f22000020f000 */
[----:B--2---:R-:W-:Y:S01]  /*1070*/  UISETP.NE.AND UP3, UPT, UR7, 0x1, UPT ;  /* 0x000000010700788c */ /* 0x004fe2000bf65270 */
[----:B---3--:R-:W-:-:S05]  /*1080*/  IADD3 R109, PT, PT, -R109, RZ, RZ ;  /* 0x000000ff6d6d7210 */ /* 0x008fca0007ffe1ff */
[----:B------:R-:W-:Y:S01]  /*1090*/  IMAD R109, R0, R109, R114 ;  /* 0x0000006d006d7224 */ /* 0x000fe200078e0272 */
[----:B------:R-:W-:Y:S01]  /*10a0*/  PRMT R0, RZ, 0x7610, R0 ;  /* 0x00007610ff007816 */ /* 0x000fe20000000000 */
[----:B----4-:R-:W-:-:S04]  /*10b0*/  IMAD.MOV R108, RZ, RZ, -R108 ;  /* 0x000000ffff6c7224 */ /* 0x010fc800078e0a6c */
[----:B------:R-:W-:Y:S01]  /*10c0*/  IMAD R108, R2, R108, R11 ;  /* 0x0000006c026c7224 */ /* 0x000fe200078e020b */
[----:B-1----:R-:W-:Y:S06]  /*10d0*/  BRA.U UP4, `(.L_x_17) ;  /* 0x0000000104247547 */ /* 0x002fec000b800000 */
[----:B------:R-:W-:Y:S01]  /*10e0*/  ISETP.NE.AND P1, PT, R109, RZ, PT ;  /* 0x000000ff6d00720c */ /* 0x000fe20003f25270 */
[----:B------:R-:W-:Y:S01]  /*10f0*/  IMAD.MOV.U32 R0, RZ, RZ, 0x3 ;  /* 0x00000003ff007424 */ /* 0x000fe200078e00ff */
[C---:B------:R-:W-:Y:S02]  /*1100*/  LOP3.LUT R3, R108.reuse, 0xfffffffe, RZ, 0xc0, !PT ;  /* 0xfffffffe6c037812 */ /* 0x040fe400078ec0ff */
[----:B------:R-:W-:Y:S02]  /*1110*/  ISETP.LT.U32.OR P1, PT, R108, 0x2, !P1 ;  /* 0x000000026c00780c */ /* 0x000fe40004f21470 */
[----:B------:R-:W-:Y:S02]  /*1120*/  SHF.L.U32 R0, R0, R3, RZ ;  /* 0x0000000300007219 */ /* 0x000fe400000006ff */
[----:B------:R-:W-:Y:S02]  /*1130*/  SEL R5, RZ, 0x1, !P1 ;  /* 0x00000001ff057807 */ /* 0x000fe40004800000 */
[----:B------:R-:W-:-:S05]  /*1140*/  SEL R2, RZ, 0x2, !P1 ;  /* 0x00000002ff027807 */ /* 0x000fca0004800000 */
[----:B------:R-:W-:-:S05]  /*1150*/  IMAD.IADD R2, R5, 0x1, R2 ;  /* 0x0000000105027824 */ /* 0x000fca00078e0202 */
[----:B------:R-:W-:Y:S02]  /*1160*/  PRMT R8, R2, 0x7610, R8 ;  /* 0x0000761002087816 */ /* 0x000fe40000000008 */
.L_x_17:
[----:B------:R-:W-:Y:S05]  /*1170*/  @!P0 BRA `(.L_x_18) ;  /* 0x0000000000b88947 */ /* 0x000fea0003800000 */
[----:B------:R-:W1:Y:S01]  /*1180*/  LDC.64 R4, c[0x0][0xb18] ;  /* 0x0002c600ff047b82 */ /* 0x000e620000000a00 */
[----:B------:R-:W-:-:S07]  /*1190*/  ISETP.NE.AND P0, PT, R9, 0x1, PT ;  /* 0x000000010900780c */ /* 0x000fce0003f05270 */
[----:B------:R-:W2:Y:S08]  /*11a0*/  LDC R14, c[0x0][0xb0c] ;  /* 0x0002c300ff0e7b82 */ /* 0x000eb00000000800 */
[----:B------:R-:W3:Y:S08]  /*11b0*/  LDC R13, c[0x0][0x370] ;  /* 0x0000dc00ff0d7b82 */ /* 0x000ef00000000800 */
[----:B------:R-:W4:Y:S01]  /*11c0*/  LDC R16, c[0x0][0x374] ;  /* 0x0000dd00ff107b82 */ /* 0x000f220000000800 */
[----:B-1----:R-:W-:-:S07]  /*11d0*/  ISETP.NE.AND P1, PT, R4, 0x1, PT ;  /* 0x000000010400780c */ /* 0x002fce0003f25270 */
[----:B------:R-:W3:Y:S01]  /*11e0*/  LDC.64 R6, c[0x0][0xb10] ;  /* 0x0002c400ff067b82 */ /* 0x000ee20000000a00 */
[----:B--2---:R-:W-:-:S07]  /*11f0*/  ISETP.NE.AND P2, PT, R14, 0x1, PT ;  /* 0x000000010e00780c */ /* 0x004fce0003f45270 */
[----:B------:R-:W1:Y:S08]  /*1200*/  LDC R12, c[0x0][0xb20] ;  /* 0x0002c800ff0c7b82 */ /* 0x000e700000000800 */
[----:B------:R-:W2:Y:S01]  /*1210*/  LDC.64 R2, c[0x0][0xb28] ;  /* 0x0002ca00ff027b82 */ /* 0x000ea20000000a00 */
[----:B----4-:R-:W-:-:S04]  /*1220*/  IMAD.HI.U32 R15, R16, R5, RZ ;  /* 0x00000005100f7227 */ /* 0x010fc800078e00ff */
[----:B------:R-:W-:-:S04]  /*1230*/  IMAD.HI.U32 R5, R114, R5, RZ ;  /* 0x0000000572057227 */ /* 0x000fc800078e00ff */
[----:B---3--:R-:W-:-:S04]  /*1240*/  IMAD.HI.U32 R18, R13, R6, RZ ;  /* 0x000000060d127227 */ /* 0x008fc800078e00ff */
[C---:B------:R-:W-:Y:S01]  /*1250*/  IMAD.HI.U32 R20, R11.reuse, R6, RZ ;  /* 0x000000060b147227 */ /* 0x040fe200078e00ff */
[-C--:B------:R-:W-:Y:S02]  /*1260*/  @P2 SHF.R.U32.HI R13, RZ, R7.reuse, R18 ;  /* 0x00000007ff0d2219 */ /* 0x080fe40000011612 */
[-C--:B-1----:R-:W-:Y:S02]  /*1270*/  @P1 SHF.R.U32.HI R16, RZ, R12.reuse, R15 ;  /* 0x0000000cff101219 */ /* 0x082fe4000001160f */
[----:B------:R-:W-:Y:S02]  /*1280*/  SHF.R.U32.HI R5, RZ, R12, R5 ;  /* 0x0000000cff057219 */ /* 0x000fe40000011605 */
[----:B------:R-:W-:Y:S02]  /*1290*/  SHF.R.U32.HI R20, RZ, R7, R20 ;  /* 0x00000007ff147219 */ /* 0x000fe40000011614 */
[----:B------:R-:W-:Y:S01]  /*12a0*/  SEL R5, R114, R5, !P1 ;  /* 0x0000000572057207 */ /* 0x000fe20004800000 */
[----:B--2---:R-:W-:Y:S01]  /*12b0*/  IMAD.HI.U32 R18, R16, R2, RZ ;  /* 0x0000000210127227 */ /* 0x004fe200078e00ff */
[----:B------:R-:W-:-:S02]  /*12c0*/  SEL R113, R11, R20, !P2 ;  /* 0x000000140b717207 */ /* 0x000fc40005000000 */
[----:B------:R-:W-:Y:S01]  /*12d0*/  IADD3 R7, PT, PT, -R5, RZ, RZ ;  /* 0x000000ff05077210 */ /* 0x000fe20007ffe1ff */
[----:B------:R-:W-:Y:S01]  /*12e0*/  IMAD.HI.U32 R6, R13, R2, RZ ;  /* 0x000000020d067227 */ /* 0x000fe200078e00ff */
[----:B------:R-:W-:-:S03]  /*12f0*/  @P0 SHF.R.U32.HI R16, RZ, R3, R18 ;  /* 0x00000003ff100219 */ /* 0x000fc60000011612 */
[----:B------:R-:W-:Y:S01]  /*1300*/  IMAD R7, R4, R7, R114 ;  /* 0x0000000704077224 */ /* 0x000fe200078e0272 */
[----:B------:R-:W-:Y:S01]  /*1310*/  @P0 SHF.R.U32.HI R13, RZ, R3, R6 ;  /* 0x00000003ff0d0219 */ /* 0x000fe20000011606 */
[----:B------:R-:W-:-:S04]  /*1320*/  IMAD R16, R16, R9, RZ ;  /* 0x0000000910107224 */ /* 0x000fc800078e02ff */
[----:B------:R-:W-:Y:S01]  /*1330*/  IMAD R6, R13, R9, RZ ;  /* 0x000000090d067224 */ /* 0x000fe200078e02ff */
[----:B------:R-:W-:-:S04]  /*1340*/  ISETP.GE.AND P1, PT, R5, R16, PT ;  /* 0x000000100500720c */ /* 0x000fc80003f26270 */
[----:B------:R-:W-:Y:S01]  /*1350*/  ISETP.GE.OR P1, PT, R113, R6, P1 ;  /* 0x000000067100720c */ /* 0x000fe20000f26670 */
[----:B------:R-:W-:-:S05]  /*1360*/  IMAD.HI.U32 R6, R5, R2, RZ ;  /* 0x0000000205067227 */ /* 0x000fca00078e00ff */
[----:B------:R-:W-:-:S04]  /*1370*/  SHF.R.U32.HI R6, RZ, R3, R6 ;  /* 0x00000003ff067219 */ /* 0x000fc80000011606 */
[----:B------:R-:W-:-:S03]  /*1380*/  SEL R6, R5, R6, !P0 ;  /* 0x0000000605067207 */ /* 0x000fc60004000000 */
[----:B------:R-:W-:Y:S01]  /*1390*/  @!P1 IMAD.HI.U32 R12, R113, R2, RZ ;  /* 0x00000002710c9227 */ /* 0x000fe200078e00ff */
[----:B------:R-:W-:-:S04]  /*13a0*/  IADD3 R2, PT, PT, -R6, RZ, RZ ;  /* 0x000000ff06027210 */ /* 0x000fc80007ffe1ff */
[----:B------:R-:W-:Y:S01]  /*13b0*/  @!P1 SHF.R.U32.HI R12, RZ, R3, R12 ;  /* 0x00000003ff0c9219 */ /* 0x000fe2000001160c */
[----:B------:R-:W-:-:S03]  /*13c0*/  IMAD R2, R9, R2, R5 ;  /* 0x0000000209027224 */ /* 0x000fc600078e0205 */
[----:B------:R-:W-:-:S05]  /*13d0*/  @!P1 SEL R3, R113, R12, !P0 ;  /* 0x0000000c71039207 */ /* 0x000fca0004000000 */
[--C-:B------:R-:W-:Y:S02]  /*13e0*/  @!P1 IMAD.IADD R6, R6, 0x1, -R3.reuse ;  /* 0x0000000106069824 */ /* 0x100fe400078e0a03 */
[----:B------:R-:W-:Y:S01]  /*13f0*/  @!P1 IMAD R3, R2, R13, R3 ;  /* 0x0000000d02039224 */ /* 0x000fe200078e0203 */
[----:B------:R-:W-:Y:S01]  /*1400*/  IADD3 R2, PT, PT, -R113, RZ, RZ ;  /* 0x000000ff71027210 */ /* 0x000fe20007ffe1ff */
[----:B------:R-:W-:Y:S02]  /*1410*/  @!P1 IMAD R5, R6, R9, R113 ;  /* 0x0000000906059224 */ /* 0x000fe400078e0271 */
[----:B------:R-:W-:Y:S02]  /*1420*/  @!P1 IMAD.MOV.U32 R113, RZ, RZ, R3 ;  /* 0x000000ffff719224 */ /* 0x000fe400078e0003 */
[----:B------:R-:W-:Y:S02]  /*1430*/  IMAD R2, R14, R2, R11 ;  /* 0x000000020e027224 */ /* 0x000fe400078e020b */
[----:B------:R-:W-:-:S02]  /*1440*/  IMAD R114, R5, R4, R7 ;  /* 0x0000000405727224 */ /* 0x000fc400078e0207 */
[----:B------:R-:W-:Y:S02]  /*1450*/  IMAD R113, R113, R14, R2 ;  /* 0x0000000e71717224 */ /* 0x000fe400078e0202 */
.L_x_18:
[----:B------:R-:W-:Y:S05]  /*1460*/  BRA.U UP3, `(.L_x_19) ;  /* 0x0000000103407547 */ /* 0x000fea000b800000 */
[----:B------:R-:W1:Y:S08]  /*1470*/  LDC.64 R4, c[0x0][0xb10] ;  /* 0x0002c400ff047b82 */ /* 0x000e700000000a00 */
[----:B------:R-:W2:Y:S08]  /*1480*/  LDC.64 R2, c[0x0][0xb18] ;  /* 0x0002c600ff027b82 */ /* 0x000eb00000000a00 */
[----:B------:R-:W3:Y:S08]  /*1490*/  LDC R6, c[0x0][0xb20] ;  /* 0x0002c800ff067b82 */ /* 0x000ef00000000800 */
[----:B------:R-:W4:Y:S01]  /*14a0*/  LDC R12, c[0x0][0xb0c] ;  /* 0x0002c300ff0c7b82 */ /* 0x000f220000000800 */
[----:B-1----:R-:W-:-:S05]  /*14b0*/  IMAD.HI.U32 R4, R113, R4, RZ ;  /* 0x0000000471047227 */ /* 0x002fca00078e00ff */
[----:B------:R-:W-:Y:S01]  /*14c0*/  SHF.R.U32.HI R4, RZ, R5, R4 ;  /* 0x00000005ff047219 */ /* 0x000fe20000011604 */
[----:B--2---:R-:W-:Y:S01]  /*14d0*/  IMAD.HI.U32 R3, R114, R3, RZ ;  /* 0x0000000372037227 */ /* 0x004fe200078e00ff */
[----:B------:R-:W-:-:S04]  /*14e0*/  ISETP.NE.AND P0, PT, R2, 0x1, PT ;  /* 0x000000010200780c */ /* 0x000fc80003f05270 */
[----:B---3--:R-:W-:-:S04]  /*14f0*/  SHF.R.U32.HI R3, RZ, R6, R3 ;  /* 0x00000006ff037219 */ /* 0x008fc80000011603 */
[----:B------:R-:W-:Y:S02]  /*1500*/  SEL R3, R114, R3, !P0 ;  /* 0x0000000372037207 */ /* 0x000fe40004000000 */
[----:B----4-:R-:W-:-:S04]  /*1510*/  ISETP.NE.AND P1, PT, R12, 0x1, PT ;  /* 0x000000010c00780c */ /* 0x010fc80003f25270 */
[----:B------:R-:W-:-:S05]  /*1520*/  SEL R6, R113, R4, !P1 ;  /* 0x0000000471067207 */ /* 0x000fca0004800000 */
[----:B------:R-:W-:Y:S02]  /*1530*/  IMAD.IADD R4, R3, 0x1, -R6 ;  /* 0x0000000103047824 */ /* 0x000fe400078e0a06 */
[----:B------:R-:W-:Y:S02]  /*1540*/  IMAD.IADD R3, R6, 0x1, -R3 ;  /* 0x0000000106037824 */ /* 0x000fe400078e0a03 */
[----:B------:R-:W-:Y:S02]  /*1550*/  IMAD R113, R4, R12, R113 ;  /* 0x0000000c04717224 */ /* 0x000fe400078e0271 */
[----:B------:R-:W-:Y:S02]  /*1560*/  IMAD R114, R3, R2, R114 ;  /* 0x0000000203727224 */ /* 0x000fe400078e0272 */
.L_x_19:
[----:B------:R-:W-:Y:S05]  /*1570*/  BRA.U !UP1, `(.L_x_20) ;  /* 0x00000001090c7547 */ /* 0x000fea000b800000 */
[----:B------:R-:W-:Y:S01]  /*1580*/  UCGABAR_WAIT ;  /* 0x0000000000007dc7 */ /* 0x000fe20008000000 */
[----:B------:R-:W-:Y:S01]  /*1590*/  CCTL.IVALL ;  /* 0x00000000ff00798f */ /* 0x000fe20002000000 */
[----:B------:R-:W-:Y:S05]  /*15a0*/  BRA `(.L_x_21) ;  /* 0x0000000000047947 */ /* 0x000fea0003800000 */
.L_x_20:
[----:B------:R-:W-:Y:S06]  /*15b0*/  BAR.SYNC.DEFER_BLOCKING 0x0 ;  /* 0x0000000000007b1d */ /* 0x000fec0000010000 */
.L_x_21:
[----:B------:R-:W-:Y:S05]  /*15c0*/  BRA.U UP2, `(.L_x_22) ;  /* 0x0000001502407547 */ /* 0x000fea000b800000 */
[----:B------:R-:W1:Y:S01]  /*15d0*/  LDCU UR4, c[0x0][0x38c] ;  /* 0x00007180ff0477ac */ /* 0x000e620008000800 */
[----:B------:R-:W2:Y:S01]  /*15e0*/  LDC R9, c[0x0][0x370] ;  /* 0x0000dc00ff097b82 */ /* 0x000ea20000000800 */
[C---:B------:R-:W-:Y:S02]  /*15f0*/  IMAD.SHL.U32 R17, R11.reuse, 0x80, RZ ;  /* 0x000000800b117824 */ /* 0x040fe400078e00ff */
[----:B------:R-:W-:Y:S01]  /*1600*/  HFMA2 R15, -RZ, RZ, 0, 5.9604644775390625e-08 ;  /* 0x00000001ff0f7431 */ /* 0x000fe200000001ff */
[----:B------:R-:W-:Y:S01]  /*1610*/  UISETP.NE.AND UP1, UPT, UR10, URZ, UPT ;  /* 0x000000ff0a00728c */ /* 0x000fe2000bf25270 */
[----:B------:R-:W-:Y:S01]  /*1620*/  ISETP.NE.AND P4, PT, R10, RZ, P5 ;  /* 0x000000ff0a00720c */ /* 0x000fe20002f85270 */
[----:B------:R-:W-:Y:S01]  /*1630*/  IMAD.SHL.U32 R16, R11, 0x40, RZ ;  /* 0x000000400b107824 */ /* 0x000fe200078e00ff */
[----:B------:R-:W-:Y:S01]  /*1640*/  CS2R R12, SRZ ;  /* 0x00000000000c7805 */ /* 0x000fe2000001ff00 */
[----:B------:R-:W-:Y:S01]  /*1650*/  IMAD.MOV.U32 R14, RZ, RZ, RZ ;  /* 0x000000ffff0e7224 */ /* 0x000fe200078e00ff */
[----:B------:R-:W3:Y:S01]  /*1660*/  LDC R0, c[0x0][0x374] ;  /* 0x0000dd00ff007b82 */ /* 0x000ee20000000800 */
[----:B------:R-:W-:Y:S01]  /*1670*/  MOV R10, 0x1 ;  /* 0x00000001000a7802 */ /* 0x000fe20000000f00 */
[----:B------:R-:W4:Y:S01]  /*1680*/  LDCU.64 UR14, c[0x0][0x348] ;  /* 0x00006900ff0e77ac */ /* 0x000f220008000a00 */
[----:B------:R-:W-:Y:S01]  /*1690*/  LOP3.LUT R17, R17, 0x80, RZ, 0xc0, !PT ;  /* 0x0000008011117812 */ /* 0x000fe200078ec0ff */
[----:B------:R-:W-:Y:S01]  /*16a0*/  USEL UR22, UR6, 0x2, UP1 ;  /* 0x0000000206167887 */ /* 0x000fe20008800000 */
[----:B------:R-:W-:Y:S01]  /*16b0*/  UMOV UR23, URZ ;  /* 0x000000ff00177c82 */ /* 0x000fe20008000000 */
[----:B-1----:R-:W-:-:S04]  /*16c0*/  UIADD3 UR5, UPT, UPT, UR4, 0x3f, URZ ;  /* 0x0000003f04057890 */ /* 0x002fc8000fffe0ff */
[----:B------:R-:W-:-:S04]  /*16d0*/  USHF.R.S32.HI UR7, URZ, 0x1f, UR5 ;  /* 0x0000001fff077899 */ /* 0x000fc80008011405 */
[----:B------:R-:W-:Y:S02]  /*16e0*/  ULEA.HI UR7, UR7, UR5, URZ, 0x6 ;  /* 0x0000000507077291 */ /* 0x000fe4000f8f30ff */
[----:B------:R-:W-:Y:S02]  /*16f0*/  UIADD3 UR5, UPT, UPT, UR4, -0x1, URZ ;  /* 0xffffffff04057890 */ /* 0x000fe4000fffe0ff */
[----:B------:R-:W-:Y:S02]  /*1700*/  USHF.R.S32.HI UR7, URZ, 0x6, UR7 ;  /* 0x00000006ff077899 */ /* 0x000fe40008011407 */
[----:B------:R-:W-:Y:S02]  /*1710*/  UISETP.GE.U32.AND UP2, UPT, UR5, -0x7f, UPT ;  /* 0xffffff810500788c */ /* 0x000fe4000bf46070 */
[----:B------:R-:W-:Y:S02]  /*1720*/  UISETP.LT.U32.AND UP0, UPT, UR7, 0x8, UPT ;  /* 0x000000080700788c */ /* 0x000fe4000bf01070 */
[----:B------:R-:W-:-:S02]  /*1730*/  UIADD3 UR4, UPT, UPT, UR4, 0x7e, URZ ;  /* 0x0000007e04047890 */ /* 0x000fc4000fffe0ff */
[----:B------:R-:W-:-:S04]  /*1740*/  USEL UR5, UR7, 0x8, UP0 ;  /* 0x0000000807057887 */ /* 0x000fc80008000000 */
[----:B------:R-:W-:Y:S02]  /*1750*/  UIADD3 UR21, UPT, UPT, UR5, -0x1, URZ ;  /* 0xffffffff05157890 */ /* 0x000fe4000fffe0ff */
[----:B------:R-:W-:Y:S02]  /*1760*/  @UP2 UIADD3 UR21, UPT, UPT, UR5, URZ, URZ ;  /* 0x000000ff05152290 */ /* 0x000fe4000fffe0ff */
[----:B------:R-:W-:Y:S02]  /*1770*/  UIADD3 UR24, UPT, UPT, UR7, -UR5, URZ ;  /* 0x8000000507187290 */ /* 0x000fe4000fffe0ff */
[----:B------:R-:W-:Y:S02]  /*1780*/  UIADD3 UR13, UPT, UPT, UR21, 0x1, URZ ;  /* 0x00000001150d7890 */ /* 0x000fe4000fffe0ff */
[----:B--2-4-:R-:W-:-:S12]  /*1790*/  UIADD3 UR21, UPT, UPT, -UR21, URZ, URZ ;  /* 0x000000ff15157290 */ /* 0x014fd8000fffe1ff */
.L_x_42:
[----:B------:R-:W-:Y:S01]  /*17a0*/  UISETP.NE.AND UP0, UPT, UR37, URZ, UPT ;  /* 0x000000ff2500728c */ /* 0x000fe2000bf05270 */
[----:B------:R-:W1:Y:S08]  /*17b0*/  S2UR UR37, SR_CgaCtaId ;  /* 0x00000000002579c3 */ /* 0x000e700000008800 */
[----:B------:R-:W-:Y:S05]  /*17c0*/  BRA.U UP0, `(.L_x_23) ;  /* 0x0000000100347547 */ /* 0x000fea000b800000 */
[----:B------:R-:W2:Y:S01]  /*17d0*/  S2R R2, SR_CgaCtaId ;  /* 0x0000000000027919 */ /* 0x000ea20000008800 */
[----:B------:R-:W-:-:S04]  /*17e0*/  MOV R3, 0x400 ;  /* 0x0000040000037802 */ /* 0x000fc80000000f00 */
[----:B--2---:R-:W-:Y:S02]  /*17f0*/  LEA R3, R2, R3, 0x18 ;  /* 0x0000000302037211 */ /* 0x004fe400078ec0ff */
[----:B------:R-:W-:-:S03]  /*1800*/  SHF.L.U32 R2, R10, 0x1f, RZ ;  /* 0x0000001f0a027819 */ /* 0x000fc600000006ff */
[----:B------:R-:W-:-:S04]  /*1810*/  IMAD R3, R12, 0x8, R3 ;  /* 0x000000080c037824 */ /* 0x000fc800078e0203 */
[----:B------:R-:W2:Y:S02]  /*1820*/  SYNCS.PHASECHK.TRANS64.TRYWAIT P0, [R3+URZ+0x140], R2 ;  /* 0x00014002030075a7 */ /* 0x000ea400080011ff */
[----:B--2---:R-:W-:Y:S05]  /*1830*/  @!P0 BRA `(.L_x_24) ;  /* 0x0000009000848947 */ /* 0x004fea0003800000 */
.L_x_138:
[----:B------:R-:W-:Y:S01]  /*1840*/  VIADD R12, R12, 0x1 ;  /* 0x000000010c0c7836 */ /* 0x000fe20000000000 */
[----:B------:R2:W-:Y:S04]  /*1850*/  SYNCS.ARRIVE.TRANS64.A1T0 RZ, [R3+URZ+0x130], RZ ;  /* 0x000130ff03ff79a7 */ /* 0x0005e800081000ff */
[----:B------:R-:W-:-:S04]  /*1860*/  ISETP.NE.AND P0, PT, R12, 0x2, PT ;  /* 0x000000020c00780c */ /* 0x000fc80003f05270 */
[----:B------:R-:W-:Y:S02]  /*1870*/  SEL R12, R12, RZ, P0 ;  /* 0x000000ff0c0c7207 */ /* 0x000fe40000000000 */
[----:B--2---:R-:W-:-:S04]  /*1880*/  SEL R3, RZ, 0x1, P0 ;  /* 0x00000001ff037807 */ /* 0x004fc80000000000 */
[----:B------:R-:W-:-:S07]  /*1890*/  LOP3.LUT R10, R10, R3, RZ, 0x3c, !PT ;  /* 0x000000030a0a7212 */ /* 0x000fce00078e3cff */
.L_x_23:
[----:B------:R-:W-:Y:S01]  /*18a0*/  UMOV UR6, 0x400 ;  /* 0x0000040000067882 */ /* 0x000fe20000000000 */
[----:B------:R-:W-:Y:S01]  /*18b0*/  LEA.HI R3, R113, R113, RZ, 0x1 ;  /* 0x0000007171037211 */ /* 0x000fe200078f08ff */
[----:B-1----:R-:W-:Y:S01]  /*18c0*/  ULEA UR6, UR37, UR6, 0x18 ;  /* 0x0000000625067291 */ /* 0x002fe2000f8ec0ff */
[----:B------:R-:W-:Y:S01]  /*18d0*/  SHF.L.U32 R2, R15, 0x1f, RZ ;  /* 0x0000001f0f027819 */ /* 0x000fe200000006ff */
[----:B------:R-:W-:Y:S01]  /*18e0*/  UISETP.GE.U32.AND UP0, UPT, UR4, 0x7f, UPT ;  /* 0x0000007f0400788c */ /* 0x000fe2000bf06070 */
[----:B------:R-:W-:Y:S01]  /*18f0*/  R2UR UR35, R16 ;  /* 0x00000000102372ca */ /* 0x000fe200000e0000 */
[----:B------:R-:W-:Y:S01]  /*1900*/  ULEA UR8, UR23, UR6, 0x3 ;  /* 0x0000000617087291 */ /* 0x000fe2000f8e18ff */
[----:B------:R-:W-:Y:S01]  /*1910*/  IMAD.SHL.U32 R3, R3, 0x40, RZ ;  /* 0x0000004003037824 */ /* 0x000fe200078e00ff */
[----:B------:R-:W-:Y:S01]  /*1920*/  R2UR UR11, R17 ;  /* 0x00000000110b72ca */ /* 0x000fe200000e0000 */
[----:B------:R-:W-:-:S03]  /*1930*/  UMOV UR25, URZ ;  /* 0x000000ff00197c82 */ /* 0x000fc60008000000 */
[----:B------:R-:W-:-:S03]  /*1940*/  LOP3.LUT R3, R3, 0xffffff80, RZ, 0xc0, !PT ;  /* 0xffffff8003037812 */ /* 0x000fc600078ec0ff */
[----:B------:R1:W2:Y:S01]  /*1950*/  SYNCS.PHASECHK.TRANS64.TRYWAIT P0, [UR8+0x40], R2 ;  /* 0x00004002ff0075a7 */ /* 0x0002a20008001108 */
[----:B------:R-:W-:Y:S02]  /*1960*/  R2UR UR9, R3 ;  /* 0x00000000030972ca */ /* 0x000fe400000e0000 */
[----:B------:R-:W-:-:S11]  /*1970*/  R2UR UR8, R114 ;  /* 0x00000000720872ca */ /* 0x000fd600000e0000 */
[----:B------:R-:W-:Y:S02]  /*1980*/  ULOP3.LUT UR35, UR9, 0x40, UR35, 0xf8, !UPT ;  /* 0x0000004009237892 */ /* 0x000fe4000f8ef823 */
[----:B------:R-:W-:Y:S01]  /*1990*/  ULEA UR11, UR8, UR11, 0x8 ;  /* 0x0000000b080b7291 */ /* 0x000fe2000f8e40ff */
[----:B------:R-:W-:Y:S11]  /*19a0*/  BRA.U !UP0, `(.L_x_25) ;  /* 0x0000000108c07547 */ /* 0x000ff6000b800000 */
[----:B------:R-:W-:Y:S01]  /*19b0*/  UMOV UR16, UR21 ;  /* 0x0000001500107c82 */ /* 0x000fe20008000000 */
[----:B------:R-:W-:Y:S01]  /*19c0*/  UMOV UR17, UR23 ;  /* 0x0000001700117c82 */ /* 0x000fe20008000000 */
[----:B------:R-:W-:-:S05]  /*19d0*/  UMOV UR34, URZ ;  /* 0x000000ff00227c82 */ /* 0x000fca0008000000 */
.L_x_31:
[----:B------:R-:W-:Y:S01]  /*19e0*/  ULEA UR33, UR17, UR6, 0x3 ;  /* 0x0000000611217291 */ /* 0x000fe2000f8e18ff */
[----:B------:R-:W-:Y:S01]  /*19f0*/  @P5 MOV R3, 0xc000 ;  /* 0x0000c00000035802 */ /* 0x000fe20000000f00 */
[----:B-12-4-:R-:W-:Y:S10]  /*1a00*/  @P0 BRA `(.L_x_26) ;  /* 0x00000000000c0947 */ /* 0x016ff40003800000 */
[----:B------:R-:W-:-:S04]  /*1a10*/  SHF.L.U32 R5, R15, 0x1f, RZ ;  /* 0x0000001f0f057819 */ /* 0x000fc800000006ff */
[----:B------:R-:W2:Y:S02]  /*1a20*/  SYNCS.PHASECHK.TRANS64.TRYWAIT P0, [UR33+0x40], R5 ;  /* 0x00004005ff0075a7 */ /* 0x000ea40008001121 */
[----:B--2---:R-:W-:Y:S05]  /*1a30*/  @!P0 BRA `(.L_x_27) ;  /* 0x0000009000188947 */ /* 0x004fea0003800000 */
.L_x_26:
[----:B------:R2:W-:Y:S01]  /*1a40*/  @P5 SYNCS.ARRIVE.TRANS64 RZ, [UR33], R3 ;  /* 0x00000003ffff59a7 */ /* 0x0005e20008000021 */
[----:B------:R-:W-:Y:S02]  /*1a50*/  ULOP3.LUT UR8, UR22, 0x2, URZ, 0xfc, !UPT ;  /* 0x0000000216087892 */ /* 0x000fe4000f8efcff */
[----:B------:R-:W-:Y:S02]  /*1a60*/  UIADD3 UR16, UPT, UPT, UR16, 0x1, URZ ;  /* 0x0000000110107890 */ /* 0x000fe4000fffe0ff */
[----:B------:R-:W-:Y:S02]  /*1a70*/  UISETP.NE.AND UP0, UPT, UR8, 0x2, UPT ;  /* 0x000000020800788c */ /* 0x000fe4000bf05270 */
[----:B------:R-:W-:-:S07]  /*1a80*/  UISETP.NE.AND UP2, UPT, UR16, 0x1, UPT ;  /* 0x000000011000788c */ /* 0x000fce000bf45270 */
[----:B------:R-:W-:Y:S05]  /*1a90*/  BRA.U UP0, `(.L_x_28) ;  /* 0x0000000100047547 */ /* 0x000fea000b800000 */
[----:B------:R-:W-:Y:S05]  /*1aa0*/  BPT.TRAP 0x1 ;  /* 0x000000040000795c */ /* 0x000fea0000300000 */
.L_x_28:
[----:B------:R-:W-:Y:S04]  /*1ab0*/  BSSY.RECONVERGENT B0, `(.L_x_29) ;  /* 0x0000003000007945 */ /* 0x000fe80003800200 */
[----:B------:R-:W-:Y:S05]  /*1ac0*/  @!P4 BRA `(.L_x_30) ;  /* 0x000000000004c947 */ /* 0x000fea0003800000 */
[----:B------:R-:W-:Y:S05]  /*1ad0*/  BPT.TRAP 0x1 ;  /* 0x000000040000795c */ /* 0x000fea0000300000 */
.L_x_30:
[----:B------:R-:W-:Y:S05]  /*1ae0*/  BSYNC.RECONVERGENT B0 ;  /* 0x0000000000007941 */ /* 0x000fea0003800200 */
.L_x_29:
[----:B------:R-:W-:Y:S02]  /*1af0*/  UIADD3 UR23, UPT, UPT, UR17, 0x1, URZ ;  /* 0x0000000111177890 */ /* 0x000fe4000fffe0ff */
[----:B------:R-:W-:Y:S02]  /*1b00*/  ULEA UR32, UR17, UR6, 0xd ;  /* 0x0000000611207291 */ /* 0x000fe4000f8e68ff */
[----:B------:R-:W-:Y:S02]  /*1b10*/  UISETP.NE.AND UP0, UPT, UR23, 0x8, UPT ;  /* 0x000000081700788c */ /* 0x000fe4000bf05270 */
[----:B------:R-:W-:Y:S02]  /*1b20*/  UIADD3 UR28, UP1, UPT, UR14, 0x80, URZ ;  /* 0x000000800e1c7890 */ /* 0x000fe4000ff3e0ff */
[----:B------:R-:W-:Y:S02]  /*1b30*/  USEL UR9, URZ, 0x1, UP0 ;  /* 0x00000001ff097887 */ /* 0x000fe40008000000 */
[----:B------:R-:W-:-:S02]  /*1b40*/  USEL UR23, UR23, URZ, UP0 ;  /* 0x000000ff17177287 */ /* 0x000fc40008000000 */
[----:B------:R-:W-:Y:S02]  /*1b50*/  UIADD3 UR26, UP0, UPT, UR14, 0x180, URZ ;  /* 0x000001800e1a7890 */ /* 0x000fe4000ff1e0ff */
[----:B------:R-:W-:Y:S01]  /*1b60*/  ULEA UR8, UR23, UR6, 0x3 ;  /* 0x0000000617087291 */ /* 0x000fe2000f8e18ff */
[----:B------:R-:W-:Y:S01]  /*1b70*/  LOP3.LUT R15, R15, UR9, RZ, 0x3c, !PT ;  /* 0x000000090f0f7c12 */ /* 0x000fe2000f8e3cff */
[----:B------:R-:W-:Y:S02]  /*1b80*/  ULOP3.LUT UR33, UR33, 0xfefffff8, URZ, 0xc0, !UPT ;  /* 0xfefffff821217892 */ /* 0x000fe4000f8ec0ff */
[----:B------:R-:W-:Y:S01]  /*1b90*/  UIADD3.X UR29, UPT, UPT, URZ, UR15, URZ, UP1, !UPT ;  /* 0x0000000fff1d7290 */ /* 0x000fe20008ffe4ff */
[----:B-1----:R-:W-:Y:S01]  /*1ba0*/  SHF.L.U32 R2, R15, 0x1f, RZ ;  /* 0x0000001f0f027819 */ /* 0x002fe200000006ff */
[----:B------:R-:W-:Y:S02]  /*1bb0*/  UIADD3 UR32, UPT, UPT, UR32, 0x8400, URZ ;  /* 0x0000840020207890 */ /* 0x000fe4000fffe0ff */
[----:B------:R-:W-:Y:S01]  /*1bc0*/  UIADD3.X UR27, UPT, UPT, URZ, UR15, URZ, UP0, !UPT ;  /* 0x0000000fff1b7290 */ /* 0x000fe200087fe4ff */
[----:B------:R4:W1:Y:S01]  /*1bd0*/  SYNCS.PHASECHK.TRANS64.TRYWAIT P0, [UR8+0x40], R2 ;  /* 0x00004002ff0075a7 */ /* 0x0008620008001108 */
[----:B------:R-:W-:Y:S01]  /*1be0*/  ULEA UR8, UR17, UR6, 0xe ;  /* 0x0000000611087291 */ /* 0x000fe2000f8e70ff */
[----:B------:R-:W-:Y:S01]  /*1bf0*/  UMOV UR18, 0x0 ;  /* 0x0000000000127882 */ /* 0x000fe20000000000 */
[----:B------:R-:W-:-:S02]  /*1c00*/  UMOV UR19, 0x10000000 ;  /* 0x1000000000137882 */ /* 0x000fc40000000000 */
[----:B------:R-:W-:Y:S01]  /*1c10*/  UIADD3 UR8, UPT, UPT, UR8, 0x18400, URZ ;  /* 0x0001840008087890 */ /* 0x000fe2000fffe0ff */
[----:B------:R2:W-:Y:S01]  /*1c20*/  UTMALDG.3D.2CTA [UR32], [UR28], desc[UR18] ;  /* 0x000012201c0075b4 */ /* 0x0005e20008211000 */
[----:B------:R-:W-:Y:S01]  /*1c30*/  UMOV UR10, UR34 ;  /* 0x00000022000a7c82 */ /* 0x000fe20008000000 */
[----:B------:R-:W-:Y:S01]  /*1c40*/  UMOV UR12, UR36 ;  /* 0x00000024000c7c82 */ /* 0x000fe20008000000 */
[----:B------:R-:W-:Y:S01]  /*1c50*/  UMOV UR9, UR33 ;  /* 0x0000002100097c82 */ /* 0x000fe20008000000 */
[----:B------:R-:W-:Y:S01]  /*1c60*/  UMOV UR25, UR13 ;  /* 0x0000000d00197c82 */ /* 0x000fe20008000000 */
[----:B------:R-:W-:-:S03]  /*1c70*/  UMOV UR17, UR23 ;  /* 0x0000001700117c82 */ /* 0x000fc60008000000 */
[----:B------:R4:W-:Y:S01]  /*1c80*/  UTMALDG.3D.2CTA [UR8], [UR26], desc[UR18] ;  /* 0x000012081a0075b4 */ /* 0x0009e20008211000 */
[----:B--2---:R-:W-:Y:S01]  /*1c90*/  UIADD3 UR34, UPT, UPT, UR34, 0x40, URZ ;  /* 0x0000004022227890 */ /* 0x004fe2000fffe0ff */
[----:B------:R-:W-:Y:S11]  /*1ca0*/  BRA.U UP2, `(.L_x_31) ;  /* 0xfffffffd024c7547 */ /* 0x000ff6000b83ffff */
.L_x_25:
[----:B-12---:R-:W-:Y:S01]  /*1cb0*/  PLOP3.LUT P0, PT, PT, PT, UP5, 0x80, 0x8 ;  /* 0x000000000008781c */ /* 0x006fe20003f0f058 */
[----:B----4-:R-:W-:Y:S01]  /*1cc0*/  ULEA UR8, UR23, UR6, 0x3 ;  /* 0x0000000617087291 */ /* 0x010fe2000f8e18ff */
[----:B------:R-:W-:Y:S01]  /*1cd0*/  SHF.L.U32 R2, R15, 0x1f, RZ ;  /* 0x0000001f0f027819 */ /* 0x000fe200000006ff */
[----:B------:R-:W-:-:S10]  /*1ce0*/  UISETP.GT.AND UP0, UPT, UR7, UR5, UPT ;  /* 0x000000050700728c */ /* 0x000fd4000bf04270 */
[----:B------:R-:W-:Y:S01]  /*1cf0*/  @!P0 SYNCS.ARRIVE.TRANS64.A1T0 RZ, [UR6+0xc8], RZ ;  /* 0x0000c8ffffff89a7 */ /* 0x000fe20008100006 */
[----:B------:R1:W2:Y:S01]  /*1d00*/  SYNCS.PHASECHK.TRANS64.TRYWAIT P0, [UR8+0x40], R2 ;  /* 0x00004002ff0075a7 */ /* 0x0002a20008001108 */
[----:B------:R-:W-:Y:S05]  /*1d10*/  BRA.U !UP0, `(.L_x_32) ;  /* 0x0000000108c07547 */ /* 0x000fea000b800000 */
[----:B------:R-:W-:Y:S01]  /*1d20*/  UIADD3 UR26, UPT, UPT, UR24, UR25, URZ ;  /* 0x00000019181a7290 */ /* 0x000fe2000fffe0ff */
[----:B------:R-:W-:-:S11]  /*1d30*/  UMOV UR27, UR23 ;  /* 0x00000017001b7c82 */ /* 0x000fd60008000000 */
.L_x_38:
[----:B------:R-:W-:Y:S01]  /*1d40*/  ULEA UR17, UR27, UR6, 0x3 ;  /* 0x000000061b117291 */ /* 0x000fe2000f8e18ff */
[----:B--2---:R-:W-:Y:S01]  /*1d50*/  @P5 MOV R3, 0xc000 ;  /* 0x0000c00000035802 */ /* 0x004fe20000000f00 */
[----:B-12---:R-:W-:Y:S10]  /*1d60*/  @P0 BRA `(.L_x_33) ;  /* 0x00000000000c0947 */ /* 0x006ff40003800000 */
[----:B------:R-:W-:-:S04]  /*1d70*/  SHF.L.U32 R5, R15, 0x1f, RZ ;  /* 0x0000001f0f057819 */ /* 0x000fc800000006ff */
[----:B------:R-:W2:Y:S02]  /*1d80*/  SYNCS.PHASECHK.TRANS64.TRYWAIT P0, [UR17+0x40], R5 ;  /* 0x00004005ff0075a7 */ /* 0x000ea40008001111 */
[----:B--2---:R-:W-:Y:S05]  /*1d90*/  @!P0 BRA `(.L_x_34) ;  /* 0x0000008c00588947 */ /* 0x004fea0003800000 */
.L_x_33:
[----:B------:R2:W-:Y:S01]  /*1da0*/  @P5 SYNCS.ARRIVE.TRANS64 RZ, [UR17], R3 ;  /* 0x00000003ffff59a7 */ /* 0x0005e20008000011 */
[----:B------:R-:W-:-:S04]  /*1db0*/  ULOP3.LUT UR8, UR22, 0x2, URZ, 0xfc, !UPT ;  /* 0x0000000216087892 */ /* 0x000fc8000f8efcff */
[----:B------:R-:W-:-:S09]  /*1dc0*/  UISETP.NE.AND UP0, UPT, UR8, 0x2, UPT ;  /* 0x000000020800788c */ /* 0x000fd2000bf05270 */
[----:B------:R-:W-:Y:S05]  /*1dd0*/  BRA.U UP0, `(.L_x_35) ;  /* 0x0000000100047547 */ /* 0x000fea000b800000 */
[----:B------:R-:W-:Y:S05]  /*1de0*/  BPT.TRAP 0x1 ;  /* 0x000000040000795c */ /* 0x000fea0000300000 */
.L_x_35:
[----:B------:R-:W-:Y:S04]  /*1df0*/  BSSY.RECONVERGENT B0, `(.L_x_36) ;  /* 0x0000003000007945 */ /* 0x000fe80003800200 */
[----:B------:R-:W-:Y:S05]  /*1e00*/  @!P4 BRA `(.L_x_37) ;  /* 0x000000000004c947 */ /* 0x000fea0003800000 */
[----:B------:R-:W-:Y:S05]  /*1e10*/  BPT.TRAP 0x1 ;  /* 0x000000040000795c */ /* 0x000fea0000300000 */
.L_x_37:
[----:B------:R-:W-:Y:S05]  /*1e20*/  BSYNC.RECONVERGENT B0 ;  /* 0x0000000000007941 */ /* 0x000fea0003800200 */
.L_x_36:
        /* <DEDUP_REMOVED lines=9> */
[----:B------:R-:W-:Y:S02]  /*1ec0*/  USHF.L.U32 UR18, UR25, 0x6, URZ ;  /* 0x0000000619127899 */ /* 0x000fe400080006ff */
[----:B------:R-:W-:Y:S01]  /*1ed0*/  ULOP3.LUT UR17, UR17, 0xfefffff8, URZ, 0xc0, !UPT ;  /* 0xfefffff811117892 */ /* 0x000fe2000f8ec0ff */
[----:B-1----:R-:W-:Y:S01]  /*1ee0*/  SHF.L.U32 R2, R15, 0x1f, RZ ;  /* 0x0000001f0f027819 */ /* 0x002fe200000006ff */
[----:B------:R-:W-:Y:S02]  /*1ef0*/  UIADD3 UR16, UPT, UPT, UR16, 0x8400, URZ ;  /* 0x0000840010107890 */ /* 0x000fe4000fffe0ff */
[----:B------:R-:W-:Y:S01]  /*1f00*/  UIADD3.X UR33, UPT, UPT, URZ, UR15, URZ, UP1, !UPT ;  /* 0x0000000fff217290 */ /* 0x000fe20008ffe4ff */
[----:B------:R4:W1:Y:S01]  /*1f10*/  SYNCS.PHASECHK.TRANS64.TRYWAIT P0, [UR8+0x40], R2 ;  /* 0x00004002ff0075a7 */ /* 0x0008620008001108 */
[----:B------:R-:W-:-:S02]  /*1f20*/  ULEA UR8, UR27, UR6, 0xe ;  /* 0x000000061b087291 */ /* 0x000fc4000f8e70ff */
[----:B------:R-:W-:Y:S02]  /*1f30*/  UIADD3.X UR31, UPT, UPT, URZ, UR15, URZ, UP0, !UPT ;  /* 0x0000000fff1f7290 */ /* 0x000fe400087fe4ff */
[----:B------:R-:W-:Y:S01]  /*1f40*/  UIADD3 UR8, UPT, UPT, UR8, 0x18400, URZ ;  /* 0x0001840008087890 */ /* 0x000fe2000fffe0ff */
[----:B------:R-:W-:Y:S01]  /*1f50*/  UMOV UR28, 0x0 ;  /* 0x00000000001c7882 */ /* 0x000fe20000000000 */
[----:B------:R-:W-:Y:S01]  /*1f60*/  UMOV UR29, 0x10000000 ;  /* 0x10000000001d7882 */ /* 0x000fe20000000000 */
[----:B------:R-:W-:Y:S01]  /*1f70*/  UMOV UR19, UR35 ;  /* 0x0000002300137c82 */ /* 0x000fe20008000000 */
[----:B------:R-:W-:Y:S01]  /*1f80*/  UMOV UR20, UR36 ;  /* 0x0000002400147c82 */ /* 0x000fe20008000000 */
[----:B------:R-:W-:Y:S01]  /*1f90*/  UMOV UR12, UR36 ;  /* 0x00000024000c7c82 */ /* 0x000fe20008000000 */
[----:B------:R-:W-:Y:S01]  /*1fa0*/  UMOV UR9, UR17 ;  /* 0x0000001100097c82 */ /* 0x000fe20008000000 */
[----:B------:R-:W-:Y:S01]  /*1fb0*/  UMOV UR10, UR18 ;  /* 0x00000012000a7c82 */ /* 0x000fe20008000000 */
[----:B------:R4:W-:Y:S01]  /*1fc0*/  UTMALDG.3D.2CTA [UR16], [UR32], desc[UR28] ;  /* 0x00001c10200075b4 */ /* 0x0009e20008211000 */
[----:B------:R-:W-:Y:S01]  /*1fd0*/  UIADD3 UR25, UPT, UPT, UR25, 0x1, URZ ;  /* 0x0000000119197890 */ /* 0x000fe2000fffe0ff */
[----:B------:R-:W-:-:S03]  /*1fe0*/  UMOV UR27, UR23 ;  /* 0x00000017001b7c82 */ /* 0x000fc60008000000 */
[----:B------:R-:W-:Y:S01]  /*1ff0*/  UISETP.NE.AND UP0, UPT, UR25, UR26, UPT ;  /* 0x0000001a1900728c */ /* 0x000fe2000bf05270 */
[----:B------:R4:W-:Y:S08]  /*2000*/  UTMALDG.3D.2CTA [UR8], [UR30], desc[UR28] ;  /* 0x00001c081e0075b4 */ /* 0x0009f00008211000 */
[----:B----4-:R-:W-:Y:S05]  /*2010*/  BRA.U UP0, `(.L_x_38) ;  /* 0xfffffffd00487547 */ /* 0x010fea000b83ffff */
.L_x_32:
[C---:B-1----:R-:W-:Y:S01]  /*2020*/  LEA R2, R14.reuse, UR6, 0x3 ;  /* 0x000000060e027c11 */ /* 0x042fe2000f8e18ff */
[----:B------:R-:W-:Y:S01]  /*2030*/  NOP ;  /* 0x0000000000007918 */ /* 0x000fe20000000000 */
[----:B--2---:R-:W-:Y:S02]  /*2040*/  SHF.L.U32 R3, R13, 0x1f, RZ ;  /* 0x0000001f0d037819 */ /* 0x004fe400000006ff */
[----:B------:R-:W-:Y:S02]  /*2050*/  LEA R4, R14, UR6, 0x4 ;  /* 0x000000060e047c11 */ /* 0x000fe4000f8e20ff */
[----:B------:R-:W1:Y:S02]  /*2060*/  SYNCS.PHASECHK.TRANS64.TRYWAIT P0, [R2+URZ+0xd0], R3 ;  /* 0x0000d003020075a7 */ /* 0x000e6400080011ff */
[----:B-1----:R-:W-:Y:S05]  /*2070*/  @!P0 BRA `(.L_x_39) ;  /* 0x0000008800b88947 */ /* 0x002fea0003800000 */
.L_x_141:
[----:B------:R-:W2:Y:S01]  /*2080*/  LDS.128 R4, [R4+0x160] ;  /* 0x0001600004047984 */ /* 0x000ea20000000c00 */
[----:B------:R-:W-:Y:S01]  /*2090*/  ISETP.GE.AND P0, PT, R66, 0x1, PT ;  /* 0x000000014200780c */ /* 0x000fe20003f06270 */
[----:B-1----:R-:W-:Y:S01]  /*20a0*/  VIADD R2, R2, 0xe0 ;  /* 0x000000e002027836 */ /* 0x002fe20000000000 */
[----:B------:R-:W-:Y:S01]  /*20b0*/  @!PT LDS RZ, [RZ] ;  /* 0x00000000fffff984 */ /* 0x000fe20000000800 */
[----:B------:R-:W-:Y:S01]  /*20c0*/  @!PT LDS RZ, [RZ] ;  /* 0x00000000fffff984 */ /* 0x000fe20000000800 */
[----:B------:R-:W-:Y:S01]  /*20d0*/  @!PT LDS RZ, [RZ] ;  /* 0x00000000fffff984 */ /* 0x000fe20000000800 */
[----:B------:R-:W-:Y:S01]  /*20e0*/  @!PT LDS RZ, [RZ] ;  /* 0x00000000fffff984 */ /* 0x000fe20000000800 */
[----:B------:R1:W-:Y:S06]  /*20f0*/  MEMBAR.ALL.CTA ;  /* 0x0000000000007992 */ /* 0x0003ec0000008000 */
[----:B-1----:R-:W1:Y:S01]  /*2100*/  FENCE.VIEW.ASYNC.S ;  /* 0x00000000000073c6 */ /* 0x002e620000000000 */
[----:B------:R-:W-:-:S04]  /*2110*/  PRMT R2, RZ, 0x654, R2 ;  /* 0x00000654ff027816 */ /* 0x000fc80000000002 */
[----:B-1----:R1:W-:Y:S01]  /*2120*/  SYNCS.ARRIVE.TRANS64.RED.A1T0 RZ, [R2+URZ], RZ ;  /* 0x000000ff02ff79a7 */ /* 0x0023e200081004ff */
[----:B--2---:R-:W-:-:S13]  /*2130*/  LOP3.LUT P2, RZ, R6, 0x1, RZ, 0xc0, !PT ;  /* 0x0000000106ff7812 */ /* 0x004fda000784c0ff */
[----:B------:R-:W-:Y:S01]  /*2140*/  @P2 SHF.R.U32.HI R3, RZ, 0x10, R5 ;  /* 0x00000010ff032819 */ /* 0x000fe20000011605 */
[----:B------:R-:W-:Y:S01]  /*2150*/  VOTEU.ANY UP0, P2 ;  /* 0x0000000000ff7886 */ /* 0x000fe20001000100 */
[----:B------:R-:W-:Y:S02]  /*2160*/  @P2 MOV R11, R4 ;  /* 0x00000004000b2202 */ /* 0x000fe40000000f00 */
[----:B------:R-:W-:Y:S02]  /*2170*/  @P2 R2UR.BROADCAST UR8, R3 ;  /* 0x00000000030822ca */ /* 0x000fe400008e0000 */
[----:B------:R-:W-:-:S11]  /*2180*/  @P2 LOP3.LUT R8, R5, 0xffff, RZ, 0xc0, !PT ;  /* 0x0000ffff05082812 */ /* 0x000fd600078ec0ff */
[----:B------:R-:W-:Y:S01]  /*2190*/  @UP0 UMOV UR36, UR8 ;  /* 0x0000000800240c82 */ /* 0x000fe20008000000 */
[----:B-1----:R-:W-:Y:S05]  /*21a0*/  @!P0 BRA `(.L_x_40) ;  /* 0x0000000000b88947 */ /* 0x002fea0003800000 */
[----:B------:R-:W3:Y:S01]  /*21b0*/  LDC.64 R4, c[0x0][0xb18] ;  /* 0x0002c600ff047b82 */ /* 0x000ee20000000a00 */
[----:B------:R-:W-:-:S07]  /*21c0*/  ISETP.NE.AND P3, PT, R66, 0x1, PT ;  /* 0x000000014200780c */ /* 0x000fce0003f65270 */
[----:B------:R-:W1:Y:S08]  /*21d0*/  LDC.64 R6, c[0x0][0xb10] ;  /* 0x0002c400ff067b82 */ /* 0x000e700000000a00 */
[----:B------:R-:W2:Y:S08]  /*21e0*/  LDC R18, c[0x0][0xb20] ;  /* 0x0002c800ff127b82 */ /* 0x000eb00000000800 */
[----:B------:R-:W4:Y:S01]  /*21f0*/  LDC R20, c[0x0][0xb0c] ;  /* 0x0002c300ff147b82 */ /* 0x000f220000000800 */
[----:B---3--:R-:W-:Y:S01]  /*2200*/  IMAD.HI.U32 R19, R0, R5, RZ ;  /* 0x0000000500137227 */ /* 0x008fe200078e00ff */
[----:B------:R-:W-:-:S03]  /*2210*/  ISETP.NE.AND P0, PT, R4, 0x1, PT ;  /* 0x000000010400780c */ /* 0x000fc60003f05270 */
[----:B------:R-:W-:-:S03]  /*2220*/  IMAD.HI.U32 R5, R8, R5, RZ ;  /* 0x0000000508057227 */ /* 0x000fc600078e00ff */
[----:B------:R-:W3:Y:S01]  /*2230*/  LDC.64 R2, c[0x0][0xb28] ;  /* 0x0002ca00ff027b82 */ /* 0x000ee20000000a00 */
[----:B-1----:R-:W-:-:S04]  /*2240*/  IMAD.HI.U32 R22, R9, R6, RZ ;  /* 0x0000000609167227 */ /* 0x002fc800078e00ff */
[----:B------:R-:W-:Y:S01]  /*2250*/  IMAD.HI.U32 R24, R11, R6, RZ ;  /* 0x000000060b187227 */ /* 0x000fe200078e00ff */
[----:B------:R-:W-:Y:S02]  /*2260*/  SHF.R.U32.HI R22, RZ, R7, R22 ;  /* 0x00000007ff167219 */ /* 0x000fe40000011616 */
[-C--:B--2---:R-:W-:Y:S02]  /*2270*/  SHF.R.U32.HI R19, RZ, R18.reuse, R19 ;  /* 0x00000012ff137219 */ /* 0x084fe40000011613 */
[----:B------:R-:W-:Y:S02]  /*2280*/  SHF.R.U32.HI R5, RZ, R18, R5 ;  /* 0x00000012ff057219 */ /* 0x000fe40000011605 */
[----:B------:R-:W-:Y:S02]  /*2290*/  SEL R19, R0, R19, !P0 ;  /* 0x0000001300137207 */ /* 0x000fe40004000000 */
[----:B------:R-:W-:Y:S02]  /*22a0*/  SHF.R.U32.HI R24, RZ, R7, R24 ;  /* 0x00000007ff187219 */ /* 0x000fe40000011618 */
[----:B----4-:R-:W-:-:S02]  /*22b0*/  ISETP.NE.AND P1, PT, R20, 0x1, PT ;  /* 0x000000011400780c */ /* 0x010fc40003f25270 */
[----:B------:R-:W-:Y:S02]  /*22c0*/  SEL R5, R8, R5, !P0 ;  /* 0x0000000508057207 */ /* 0x000fe40004000000 */
[----:B------:R-:W-:Y:S02]  /*22d0*/  SEL R21, R9, R22, !P1 ;  /* 0x0000001609157207 */ /* 0x000fe40004800000 */
[----:B------:R-:W-:Y:S01]  /*22e0*/  SEL R7, R11, R24, !P1 ;  /* 0x000000180b077207 */ /* 0x000fe20004800000 */
[----:B---3--:R-:W-:-:S04]  /*22f0*/  IMAD.HI.U32 R22, R19, R2, RZ ;  /* 0x0000000213167227 */ /* 0x008fc800078e00ff */
[----:B------:R-:W-:Y:S01]  /*2300*/  IMAD.HI.U32 R6, R21, R2, RZ ;  /* 0x0000000215067227 */ /* 0x000fe200078e00ff */
[----:B------:R-:W-:-:S04]  /*2310*/  @P3 SHF.R.U32.HI R19, RZ, R3, R22 ;  /* 0x00000003ff133219 */ /* 0x000fc80000011616 */
[----:B------:R-:W-:Y:S01]  /*2320*/  @P3 SHF.R.U32.HI R21, RZ, R3, R6 ;  /* 0x00000003ff153219 */ /* 0x000fe20000011606 */
[----:B------:R-:W-:-:S04]  /*2330*/  IMAD R19, R66, R19, RZ ;  /* 0x0000001342137224 */ /* 0x000fc800078e02ff */
[----:B------:R-:W-:Y:S01]  /*2340*/  IMAD R6, R66, R21, RZ ;  /* 0x0000001542067224 */ /* 0x000fe200078e02ff */
[C---:B------:R-:W-:Y:S02]  /*2350*/  ISETP.GE.AND P0, PT, R5.reuse, R19, PT ;  /* 0x000000130500720c */ /* 0x040fe40003f06270 */
[----:B------:R-:W-:Y:S02]  /*2360*/  IADD3 R19, PT, PT, -R5, RZ, RZ ;  /* 0x000000ff05137210 */ /* 0x000fe40007ffe1ff */
[----:B------:R-:W-:Y:S01]  /*2370*/  ISETP.GE.OR P0, PT, R7, R6, P0 ;  /* 0x000000060700720c */ /* 0x000fe20000706670 */
[----:B------:R-:W-:-:S04]  /*2380*/  IMAD.HI.U32 R6, R5, R2, RZ ;  /* 0x0000000205067227 */ /* 0x000fc800078e00ff */
[----:B------:R-:W-:Y:S01]  /*2390*/  IMAD R8, R4, R19, R8 ;  /* 0x0000001304087224 */ /* 0x000fe200078e0208 */
[----:B------:R-:W-:-:S04]  /*23a0*/  SHF.R.U32.HI R6, RZ, R3, R6 ;  /* 0x00000003ff067219 */ /* 0x000fc80000011606 */
[----:B------:R-:W-:-:S03]  /*23b0*/  SEL R6, R5, R6, !P3 ;  /* 0x0000000605067207 */ /* 0x000fc60005800000 */
[----:B------:R-:W-:-:S04]  /*23c0*/  @!P0 IMAD.HI.U32 R18, R7, R2, RZ ;  /* 0x0000000207128227 */ /* 0x000fc800078e00ff */
[----:B------:R-:W-:Y:S01]  /*23d0*/  IMAD.MOV R2, RZ, RZ, -R6 ;  /* 0x000000ffff027224 */ /* 0x000fe200078e0a06 */
[----:B------:R-:W-:-:S03]  /*23e0*/  @!P0 SHF.R.U32.HI R18, RZ, R3, R18 ;  /* 0x00000003ff128219 */ /* 0x000fc60000011612 */
[----:B------:R-:W-:Y:S01]  /*23f0*/  IMAD R2, R66, R2, R5 ;  /* 0x0000000242027224 */ /* 0x000fe200078e0205 */
        /* <DEDUP_REMOVED lines=9> */
.L_x_40:
[----:B------:R-:W1:Y:S02]  /*2490*/  LDCU UR8, c[0x0][0xb30] ;  /* 0x00016600ff0877ac */ /* 0x000e640008000800 */
[----:B-1----:R-:W-:-:S09]  /*24a0*/  UISETP.NE.AND UP0, UPT, UR8, 0x1, UPT ;  /* 0x000000010800788c */ /* 0x002fd2000bf05270 */
[----:B------:R-:W-:Y:S05]  /*24b0*/  BRA.U UP0, `(.L_x_41) ;  /* 0x0000000100407547 */ /* 0x000fea000b800000 */
[----:B------:R-:W1:Y:S08]  /*24c0*/  LDC.64 R4, c[0x0][0xb10] ;  /* 0x0002c400ff047b82 */ /* 0x000e700000000a00 */
[----:B------:R-:W2:Y:S08]  /*24d0*/  LDC.64 R2, c[0x0][0xb18] ;  /* 0x0002c600ff027b82 */ /* 0x000eb00000000a00 */
[----:B------:R-:W4:Y:S08]  /*24e0*/  LDC R6, c[0x0][0xb20] ;  /* 0x0002c800ff067b82 */ /* 0x000f300000000800 */
[----:B------:R-:W3:Y:S01]  /*24f0*/  LDC R18, c[0x0][0xb0c] ;  /* 0x0002c300ff127b82 */ /* 0x000ee20000000800 */
[----:B-1----:R-:W-:-:S05]  /*2500*/  IMAD.HI.U32 R4, R11, R4, RZ ;  /* 0x000000040b047227 */ /* 0x002fca00078e00ff */
[----:B------:R-:W-:Y:S01]  /*2510*/  SHF.R.U32.HI R4, RZ, R5, R4 ;  /* 0x00000005ff047219 */ /* 0x000fe20000011604 */
[----:B--2---:R-:W-:Y:S01]  /*2520*/  IMAD.HI.U32 R3, R8, R3, RZ ;  /* 0x0000000308037227 */ /* 0x004fe200078e00ff */
[----:B------:R-:W-:-:S04]  /*2530*/  ISETP.NE.AND P0, PT, R2, 0x1, PT ;  /* 0x000000010200780c */ /* 0x000fc80003f05270 */
[----:B----4-:R-:W-:-:S04]  /*2540*/  SHF.R.U32.HI R3, RZ, R6, R3 ;  /* 0x00000006ff037219 */ /* 0x010fc80000011603 */
[----:B------:R-:W-:Y:S02]  /*2550*/  SEL R3, R8, R3, !P0 ;  /* 0x0000000308037207 */ /* 0x000fe40004000000 */
[----:B---3--:R-:W-:-:S04]  /*2560*/  ISETP.NE.AND P1, PT, R18, 0x1, PT ;  /* 0x000000011200780c */ /* 0x008fc80003f25270 */
[----:B------:R-:W-:-:S05]  /*2570*/  SEL R4, R11, R4, !P1 ;  /* 0x000000040b047207 */ /* 0x000fca0004800000 */
[----:B------:R-:W-:Y:S02]  /*2580*/  IMAD.IADD R5, R3, 0x1, -R4 ;  /* 0x0000000103057824 */ /* 0x000fe400078e0a04 */
[----:B------:R-:W-:Y:S02]  /*2590*/  IMAD.IADD R3, R4, 0x1, -R3 ;  /* 0x0000000104037824 */ /* 0x000fe400078e0a03 */
[----:B------:R-:W-:Y:S02]  /*25a0*/  IMAD R11, R5, R18, R11 ;  /* 0x00000012050b7224 */ /* 0x000fe400078e020b */
[----:B------:R-:W-:-:S07]  /*25b0*/  IMAD R8, R3, R2, R8 ;  /* 0x0000000203087224 */ /* 0x000fce00078e0208 */
.L_x_41:
[----:B------:R-:W-:Y:S01]  /*25c0*/  VIADD R14, R14, 0x1 ;  /* 0x000000010e0e7836 */ /* 0x000fe20000000000 */
[----:B------:R-:W-:Y:S01]  /*25d0*/  UPLOP3.LUT UP5, UPT, UPT, UPT, UPT, 0x80, 0x8 ;  /* 0x000000000008789c */ /* 0x000fe20003faf070 */
[----:B------:R-:W-:Y:S02]  /*25e0*/  IMAD.IADD R113, R11, 0x1, R108 ;  /* 0x000000010b717824 */ /* 0x000fe400078e026c */
[----:B------:R-:W-:Y:S01]  /*25f0*/  IMAD.IADD R114, R8, 0x1, R109 ;  /* 0x0000000108727824 */ /* 0x000fe200078e026d */
[----:B------:R-:W-:-:S04]  /*2600*/  ISETP.NE.AND P0, PT, R14, 0x2, PT ;  /* 0x000000020e00780c */ /* 0x000fc80003f05270 */
[----:B------:R-:W-:Y:S02]  /*2610*/  SEL R2, RZ, 0x1, P0 ;  /* 0x00000001ff027807 */ /* 0x000fe40000000000 */
[----:B------:R-:W-:Y:S02]  /*2620*/  SEL R14, R14, RZ, P0 ;  /* 0x000000ff0e0e7207 */ /* 0x000fe40000000000 */
[----:B------:R-:W-:Y:S01]  /*2630*/  LOP3.LUT R13, R13, R2, RZ, 0x3c, !PT ;  /* 0x000000020d0d7212 */ /* 0x000fe200078e3cff */
[----:B------:R-:W-:Y:S06]  /*2640*/  @P2 BRA `(.L_x_42) ;  /* 0xfffffff000542947 */ /* 0x000fec000383ffff */
[----:B------:R-:W-:Y:S01]  /*2650*/  UIADD3 UR6, UPT, UPT, UR6, 0x40, URZ ;  /* 0x0000004006067890 */ /* 0x000fe2000fffe0ff */
[----:B------:R-:W-:-:S03]  /*2660*/  SHF.L.U32 R3, R15, 0x1f, RZ ;  /* 0x0000001f0f037819 */ /* 0x000fc600000006ff */
[----:B------:R-:W-:-:S09]  /*2670*/  ULEA UR4, UR23, UR6, 0x3 ;  /* 0x0000000617047291 */ /* 0x000fd2000f8e18ff */
[----:B------:R-:W1:Y:S02]  /*2680*/  SYNCS.PHASECHK.TRANS64.TRYWAIT P0, [UR4], R3 ;  /* 0x00000003ff0075a7 */ /* 0x000e640008001104 */
[----:B-1----:R-:W-:Y:S05]  /*2690*/  @!P0 BRA `(.L_x_43) ;  /* 0x0000008400448947 */ /* 0x002fea0003800000 */
.L_x_143:
[----:B------:R-:W-:-:S04]  /*26a0*/  UIADD3 UR5, UPT, UPT, UR23, 0x1, URZ ;  /* 0x0000000117057890 */ /* 0x000fc8000fffe0ff */
[----:B------:R-:W-:-:S04]  /*26b0*/  UISETP.NE.AND UP0, UPT, UR5, 0x8, UPT ;  /* 0x000000080500788c */ /* 0x000fc8000bf05270 */
[----:B------:R-:W-:Y:S02]  /*26c0*/  USEL UR7, URZ, 0x1, UP0 ;  /* 0x00000001ff077887 */ /* 0x000fe40008000000 */
[----:B------:R-:W-:-:S04]  /*26d0*/  USEL UR5, UR5, URZ, UP0 ;  /* 0x000000ff05057287 */ /* 0x000fc80008000000 */
[----:B------:R-:W-:Y:S01]  /*26e0*/  ULEA UR4, UR5, UR6, 0x3 ;  /* 0x0000000605047291 */ /* 0x000fe2000f8e18ff */
[----:B------:R-:W-:-:S04]  /*26f0*/  LOP3.LUT R2, R15, UR7, RZ, 0x3c, !PT ;  /* 0x000000070f027c12 */ /* 0x000fc8000f8e3cff */
[----:B-1----:R-:W-:-:S04]  /*2700*/  SHF.L.U32 R3, R2, 0x1f, RZ ;  /* 0x0000001f02037819 */ /* 0x002fc800000006ff */
[----:B------:R-:W1:Y:S02]  /*2710*/  SYNCS.PHASECHK.TRANS64.TRYWAIT P0, [UR4], R3 ;  /* 0x00000003ff0075a7 */ /* 0x000e640008001104 */
[----:B-1----:R-:W-:Y:S05]  /*2720*/  @!P0 BRA `(.L_x_44) ;  /* 0x0000008400388947 */ /* 0x002fea0003800000 */
.L_x_145:
        /* <DEDUP_REMOVED lines=9> */
.L_x_147:
        /* <DEDUP_REMOVED lines=9> */
.L_x_149:
        /* <DEDUP_REMOVED lines=9> */
.L_x_151:
        /* <DEDUP_REMOVED lines=9> */
.L_x_153:
        /* <DEDUP_REMOVED lines=9> */
.L_x_155:
[----:B------:R-:W-:-:S04]  /*2a00*/  UIADD3 UR5, UPT, UPT, UR5, 0x1, URZ ;  /* 0x0000000105057890 */ /* 0x000fc8000fffe0ff */
[----:B------:R-:W-:-:S04]  /*2a10*/  UISETP.NE.AND UP0, UPT, UR5, 0x8, UPT ;  /* 0x000000080500788c */ /* 0x000fc8000bf05270 */
[----:B------:R-:W-:Y:S02]  /*2a20*/  USEL UR4, URZ, 0x1, UP0 ;  /* 0x00000001ff047887 */ /* 0x000fe40008000000 */
[----:B------:R-:W-:-:S04]  /*2a30*/  USEL UR5, UR5, URZ, UP0 ;  /* 0x000000ff05057287 */ /* 0x000fc80008000000 */
[----:B------:R-:W-:Y:S01]  /*2a40*/  ULEA UR5, UR5, UR6, 0x3 ;  /* 0x0000000605057291 */ /* 0x000fe2000f8e18ff */
[----:B-1----:R-:W-:-:S04]  /*2a50*/  LOP3.LUT R3, R2, UR4, RZ, 0x3c, !PT ;  /* 0x0000000402037c12 */ /* 0x002fc8000f8e3cff */
[----:B------:R-:W-:Y:S01]  /*2a60*/  SHF.L.U32 R3, R3, 0x1f, RZ ;  /* 0x0000001f03037819 */ /* 0x000fe200000006ff */
[----:B---3--:R-:W-:-:S07]  /*2a70*/  IMAD.U32 R0, RZ, RZ, UR5 ;  /* 0x00000005ff007e24 */ /* 0x008fce000f8e00ff */
.L_x_50:
[----:B-1----:R1:W2:Y:S02]  /*2a80*/  SYNCS.PHASECHK.TRANS64.TRYWAIT P0, [R0+URZ], R3 ;  /* 0x00000003000075a7 */ /* 0x0022a400080011ff */
[----:B--2---:R-:W-:Y:S05]  /*2a90*/  @!P0 NANOSLEEP.SYNCS 0x989680 ;  /* 0x009896800000895d */ /* 0x004fea0003900000 */
[----:B------:R-:W2:Y:S02]  /*2aa0*/  @!P0 SYNCS.PHASECHK.TRANS64 P0, [R0+URZ], R3 ;  /* 0x00000003000085a7 */ /* 0x000ea400080010ff */
[----:B--2---:R-:W-:Y:S05]  /*2ab0*/  @P0 EXIT ;  /* 0x000000000000094d */ /* 0x004fea0003800000 */
[----:B------:R-:W-:Y:S05]  /*2ac0*/  BRA `(.L_x_50) ;  /* 0xfffffffc00ec7947 */ /* 0x000fea000383ffff */
.L_x_22:
[----:B------:R-:W-:-:S04]  /*2ad0*/  UISETP.NE.AND UP1, UPT, UR37, URZ, UPT ;  /* 0x000000ff2500728c */ /* 0x000fc8000bf25270 */
[----:B------:R-:W-:-:S09]  /*2ae0*/  UISETP.NE.OR UP1, UPT, UR10, 0x1, UP1 ;  /* 0x000000010a00788c */ /* 0x000fd20008f25670 */
[----:B------:R-:W-:Y:S05]  /*2af0*/  BRA.U UP1, `(.L_x_51) ;  /* 0x00000005014c7547 */ /* 0x000fea000b800000 */
[----:B------:R-:W-:Y:S01]  /*2b00*/  HFMA2 R11, -RZ, RZ, 0, 0 ;  /* 0x00000000ff0b7431 */ /* 0x000fe200000001ff */
[----:B------:R-:W-:Y:S01]  /*2b10*/  ISETP.GE.U32.AND P2, PT, R10, 0x2, PT ;  /* 0x000000020a00780c */ /* 0x000fe20003f46070 */
[----:B------:R-:W-:Y:S01]  /*2b20*/  IMAD.MOV.U32 R12, RZ, RZ, 0x1 ;  /* 0x00000001ff0c7424 */ /* 0x000fe200078e00ff */
[----:B------:R-:W-:Y:S01]  /*2b30*/  CS2R R8, SRZ ;  /* 0x0000000000087805 */ /* 0x000fe2000001ff00 */
[----:B------:R-:W-:Y:S01]  /*2b40*/  IMAD.MOV.U32 R3, RZ, RZ, RZ ;  /* 0x000000ffff037224 */ /* 0x000fe200078e00ff */
[----:B------:R-:W-:Y:S01]  /*2b50*/  UMOV UR4, 0x400 ;  /* 0x0000040000047882 */ /* 0x000fe20000000000 */
[----:B------:R-:W-:Y:S01]  /*2b60*/  UMOV UR6, URZ ;  /* 0x000000ff00067c82 */ /* 0x000fe20008000000 */
[----:B------:R-:W-:-:S12]  /*2b70*/  ULEA UR37, UR37, UR4, 0x18 ;  /* 0x0000000425257291 */ /* 0x000fd8000f8ec0ff */
.L_x_55:
[----:B------:R-:W-:Y:S02]  /*2b80*/  LEA R0, R3, UR37, 0x3 ;  /* 0x0000002503007c11 */ /* 0x000fe4000f8e18ff */
[----:B------:R-:W-:-:S03]  /*2b90*/  SHF.L.U32 R5, R8, 0x1f, RZ ;  /* 0x0000001f08057819 */ /* 0x000fc600000006ff */
[----:B------:R-:W-:Y:S01]  /*2ba0*/  VIADD R4, R0, 0x140 ;  /* 0x0000014000047836 */ /* 0x000fe20000000000 */
[----:B------:R-:W1:Y:S02]  /*2bb0*/  SYNCS.PHASECHK.TRANS64.TRYWAIT P0, [R0+URZ+0x130], R5 ;  /* 0x00013005000075a7 */ /* 0x000e6400080011ff */
[----:B-1----:R-:W-:Y:S05]  /*2bc0*/  @!P0 BRA `(.L_x_52) ;  /* 0x0000008000a08947 */ /* 0x002fea0003800000 */
.L_x_156:
[----:B------:R-:W-:Y:S01]  /*2bd0*/  ULEA UR5, UR6, UR37, 0x3 ;  /* 0x0000002506057291 */ /* 0x000fe2000f8e18ff */
[----:B------:R-:W-:Y:S01]  /*2be0*/  PRMT R4, RZ, 0x654, R4 ;  /* 0x00000654ff047816 */ /* 0x000fe20000000004 */
[----:B-1----:R-:W-:Y:S01]  /*2bf0*/  @!P2 IMAD.MOV.U32 R5, RZ, RZ, 0x10 ;  /* 0x00000010ff05a424 */ /* 0x002fe200078e00ff */
[----:B------:R-:W-:Y:S01]  /*2c00*/  SHF.L.U32 R7, R12, 0x1f, RZ ;  /* 0x0000001f0c077819 */ /* 0x000fe200000006ff */
[----:B------:R-:W-:Y:S01]  /*2c10*/  UIADD3 UR4, UPT, UPT, UR5, 0xd0, URZ ;  /* 0x000000d005047890 */ /* 0x000fe2000fffe0ff */
[----:B------:R1:W-:Y:S05]  /*2c20*/  SYNCS.ARRIVE.TRANS64.RED.A1T0 RZ, [R4+URZ], RZ ;  /* 0x000000ff04ff79a7 */ /* 0x0003ea00081004ff */
[----:B------:R-:W-:Y:S01]  /*2c30*/  IMAD.U32 R13, RZ, RZ, UR4 ;  /* 0x00000004ff0d7e24 */ /* 0x000fe2000f8e00ff */
[----:B------:R-:W2:Y:S04]  /*2c40*/  SYNCS.PHASECHK.TRANS64.TRYWAIT P0, [UR5+0xe0], R7 ;  /* 0x0000e007ff0075a7 */ /* 0x000ea80008001105 */
[----:B------:R-:W-:Y:S01]  /*2c50*/  PRMT R13, R10, 0x654, R13 ;  /* 0x000006540a0d7816 */ /* 0x000fe2000000000d */
[----:B-12---:R-:W-:Y:S06]  /*2c60*/  @!P0 BRA `(.L_x_53) ;  /* 0x00000080008c8947 */ /* 0x006fec0003800000 */
.L_x_158:
[----:B------:R-:W-:Y:S01]  /*2c70*/  ULEA UR4, UR6, UR37, 0x4 ;  /* 0x0000002506047291 */ /* 0x000fe2000f8e20ff */
[----:B------:R-:W-:Y:S01]  /*2c80*/  SEL R2, R13, R2, !P2 ;  /* 0x000000020d027207 */ /* 0x000fe20005000000 */
[----:B------:R-:W-:Y:S01]  /*2c90*/  UIADD3 UR5, UPT, UPT, UR5, 0xd0, URZ ;  /* 0x000000d005057890 */ /* 0x000fe2000fffe0ff */
[----:B-1----:R-:W-:Y:S01]  /*2ca0*/  LEA R0, R11, UR37, 0x3 ;  /* 0x000000250b007c11 */ /* 0x002fe2000f8e18ff */
[----:B------:R-:W-:Y:S01]  /*2cb0*/  UIADD3 UR4, UPT, UPT, UR4, 0x160, URZ ;  /* 0x0000016004047890 */ /* 0x000fe2000fffe0ff */
[----:B------:R1:W-:Y:S01]  /*2cc0*/  @!P2 SYNCS.ARRIVE.TRANS64.RED RZ, [R2+URZ], R5 ;  /* 0x0000000502ffa9a7 */ /* 0x0003e200080004ff */
[----:B------:R-:W-:Y:S01]  /*2cd0*/  UIADD3 UR6, UPT, UPT, UR6, 0x1, URZ ;  /* 0x0000000106067890 */ /* 0x000fe2000fffe0ff */
[----:B------:R-:W-:-:S03]  /*2ce0*/  VIADD R3, R3, 0x1 ;  /* 0x0000000103037836 */ /* 0x000fc60000000000 */
[----:B------:R-:W-:Y:S02]  /*2cf0*/  UISETP.NE.AND UP0, UPT, UR6, 0x2, UPT ;  /* 0x000000020600788c */ /* 0x000fe4000bf05270 */
[----:B------:R-:W-:Y:S01]  /*2d00*/  ISETP.NE.AND P0, PT, R3, 0x2, PT ;  /* 0x000000020300780c */ /* 0x000fe20003f05270 */
[----:B------:R-:W-:Y:S06]  /*2d10*/  UGETNEXTWORKID.BROADCAST [UR4], [UR5] ;  /* 0x00000000040073ca */ /* 0x000fec0008000100 */
[----:B------:R-:W-:Y:S02]  /*2d20*/  USEL UR4, URZ, 0x1, UP0 ;  /* 0x00000001ff047887 */ /* 0x000fe40008000000 */
[----:B------:R-:W-:-:S04]  /*2d30*/  USEL UR6, UR6, URZ, UP0 ;  /* 0x000000ff06067287 */ /* 0x000fc80008000000 */
[----:B------:R-:W-:Y:S02]  /*2d40*/  LOP3.LUT R12, R12, UR4, RZ, 0x3c, !PT ;  /* 0x000000040c0c7c12 */ /* 0x000fe4000f8e3cff */
[----:B-1----:R-:W-:-:S04]  /*2d50*/  SHF.L.U32 R5, R9, 0x1f, RZ ;  /* 0x0000001f09057819 */ /* 0x002fc800000006ff */
[----:B------:R-:W1:Y:S02]  /*2d60*/  SYNCS.PHASECHK.TRANS64.TRYWAIT P1, [R0+URZ+0xd0], R5 ;  /* 0x0000d005000075a7 */ /* 0x000e6400080211ff */
[----:B-1----:R-:W-:Y:S05]  /*2d70*/  @!P1 BRA `(.L_x_54) ;  /* 0x0000008000609947 */ /* 0x002fea0003800000 */
.L_x_159:
[----:B------:R-:W-:Y:S01]  /*2d80*/  LEA R4, R11, UR37, 0x4 ;  /* 0x000000250b047c11 */ /* 0x000fe2000f8e20ff */
[----:B-1----:R-:W-:Y:S01]  /*2d90*/  VIADD R0, R0, 0xe0 ;  /* 0x000000e000007836 */ /* 0x002fe20000000000 */
[----:B------:R-:W-:Y:S01]  /*2da0*/  SEL R3, R3, RZ, P0 ;  /* 0x000000ff03037207 */ /* 0x000fe20000000000 */
[----:B------:R-:W-:-:S03]  /*2db0*/  VIADD R11, R11, 0x1 ;  /* 0x000000010b0b7836 */ /* 0x000fc60000000000 */
[----:B------:R-:W1:Y:S01]  /*2dc0*/  LDS.128 R4, [R4+0x160] ;  /* 0x0001600004047984 */ /* 0x000e620000000c00 */
[----:B------:R-:W-:Y:S02]  /*2dd0*/  PRMT R0, RZ, 0x654, R0 ;  /* 0x00000654ff007816 */ /* 0x000fe40000000000 */
[C---:B------:R-:W-:Y:S01]  /*2de0*/  ISETP.NE.AND P1, PT, R11.reuse, 0x2, PT ;  /* 0x000000020b00780c */ /* 0x040fe20003f25270 */
[----:B------:R-:W-:Y:S01]  /*2df0*/  @!PT LDS RZ, [RZ] ;  /* 0x00000000fffff984 */ /* 0x000fe20000000800 */
[----:B------:R-:W-:Y:S01]  /*2e00*/  @!PT LDS RZ, [RZ] ;  /* 0x00000000fffff984 */ /* 0x000fe20000000800 */
[----:B------:R-:W-:Y:S01]  /*2e10*/  @!PT LDS RZ, [RZ] ;  /* 0x00000000fffff984 */ /* 0x000fe20000000800 */
[----:B------:R-:W-:Y:S01]  /*2e20*/  @!PT LDS RZ, [RZ] ;  /* 0x00000000fffff984 */ /* 0x000fe20000000800 */
[----:B------:R2:W-:Y:S06]  /*2e30*/  MEMBAR.ALL.CTA ;  /* 0x0000000000007992 */ /* 0x0005ec0000008000 */
[----:B--2---:R-:W2:Y:S01]  /*2e40*/  FENCE.VIEW.ASYNC.S ;  /* 0x00000000000073c6 */ /* 0x004ea20000000000 */
[----:B------:R-:W-:Y:S01]  /*2e50*/  SEL R11, R11, RZ, P1 ;  /* 0x000000ff0b0b7207 */ /* 0x000fe20000800000 */
[----:B--2---:R2:W-:Y:S01]  /*2e60*/  SYNCS.ARRIVE.TRANS64.RED.A1T0 RZ, [R0+URZ], RZ ;  /* 0x000000ff00ff79a7 */ /* 0x0045e200081004ff */
[----:B-1----:R-:W-:-:S02]  /*2e70*/  LOP3.LUT P3, RZ, R6, 0x1, RZ, 0xc0, !PT ;  /* 0x0000000106ff7812 */ /* 0x002fc4000786c0ff */
[----:B------:R-:W-:-:S04]  /*2e80*/  SEL R5, RZ, 0x1, P0 ;  /* 0x00000001ff057807 */ /* 0x000fc80000000000 */
[----:B------:R-:W-:Y:S02]  /*2e90*/  LOP3.LUT R8, R8, R5, RZ, 0x3c, !PT ;  /* 0x0000000508087212 */ /* 0x000fe400078e3cff */
[----:B--2---:R-:W-:-:S04]  /*2ea0*/  SEL R0, RZ, 0x1, P1 ;  /* 0x00000001ff007807 */ /* 0x004fc80000800000 */
[----:B------:R-:W-:Y:S01]  /*2eb0*/  LOP3.LUT R9, R9, R0, RZ, 0x3c, !PT ;  /* 0x0000000009097212 */ /* 0x000fe200078e3cff */
[----:B------:R-:W-:Y:S06]  /*2ec0*/  @P3 BRA `(.L_x_55) ;  /* 0xfffffffc002c3947 */ /* 0x000fec000383ffff */
[----:B------:R-:W-:Y:S01]  /*2ed0*/  ULEA UR5, UR6, UR37, 0x3 ;  /* 0x0000002506057291 */ /* 0x000fe2000f8e18ff */
[----:B------:R-:W-:-:S08]  /*2ee0*/  SHF.L.U32 R3, R12, 0x1f, RZ ;  /* 0x0000001f0c037819 */ /* 0x000fd000000006ff */
[----:B------:R-:W1:Y:S02]  /*2ef0*/  SYNCS.PHASECHK.TRANS64 P0, [UR5+0xe0], R3 ;  /* 0x0000e003ff0075a7 */ /* 0x000e640008001005 */
[----:B-1----:R-:W-:Y:S05]  /*2f00*/  @P0 BRA `(.L_x_56) ;  /* 0x0000000000080947 */ /* 0x002fea0003800000 */
[----:B------:R-:W1:Y:S02]  /*2f10*/  SYNCS.PHASECHK.TRANS64.TRYWAIT P0, [UR5+0xe0], R3 ;  /* 0x0000e003ff0075a7 */ /* 0x000e640008001105 */
[----:B-1----:R-:W-:Y:S05]  /*2f20*/  @!P0 BRA `(.L_x_57) ;  /* 0x0000008000088947 */ /* 0x002fea0003800000 */
.L_x_56:
[----:B------:R-:W-:-:S04]  /*2f30*/  UIADD3 UR4, UPT, UPT, UR6, 0x1, URZ ;  /* 0x0000000106047890 */ /* 0x000fc8000fffe0ff */
[----:B------:R-:W-:-:S04]  /*2f40*/  UISETP.NE.AND UP0, UPT, UR4, 0x2, UPT ;  /* 0x000000020400788c */ /* 0x000fc8000bf05270 */
[----:B------:R-:W-:Y:S02]  /*2f50*/  USEL UR7, URZ, 0x1, UP0 ;  /* 0x00000001ff077887 */ /* 0x000fe40008000000 */
[----:B------:R-:W-:-:S04]  /*2f60*/  USEL UR4, UR4, URZ, UP0 ;  /* 0x000000ff04047287 */ /* 0x000fc80008000000 */
[----:B------:R-:W-:Y:S01]  /*2f70*/  ULEA UR4, UR4, UR37, 0x3 ;  /* 0x0000002504047291 */ /* 0x000fe2000f8e18ff */
[----:B-1----:R-:W-:-:S04]  /*2f80*/  LOP3.LUT R3, R12, UR7, RZ, 0x3c, !PT ;  /* 0x000000070c037c12 */ /* 0x002fc8000f8e3cff */
[----:B------:R-:W-:-:S04]  /*2f90*/  SHF.L.U32 R0, R3, 0x1f, RZ ;  /* 0x0000001f03007819 */ /* 0x000fc800000006ff */
[----:B------:R-:W1:Y:S02]  /*2fa0*/  SYNCS.PHASECHK.TRANS64 P0, [UR4+0xe0], R0 ;  /* 0x0000e000ff0075a7 */ /* 0x000e640008001004 */
[----:B-1----:R-:W-:Y:S05]  /*2fb0*/  @P0 EXIT ;  /* 0x000000000000094d */ /* 0x002fea0003800000 */
[----:B------:R-:W-:Y:S02]  /*2fc0*/  SHF.L.U32 R3, R3, 0x1f, RZ ;  /* 0x0000001f03037819 */ /* 0x000fe400000006ff */
[----:B------:R-:W-:-:S07]  /*2fd0*/  MOV R0, UR4 ;  /* 0x0000000400007c02 */ /* 0x000fce0008000f00 */
.L_x_58:
[----:B-1----:R1:W2:Y:S02]  /*2fe0*/  SYNCS.PHASECHK.TRANS64.TRYWAIT P0, [R0+URZ+0xe0], R3 ;  /* 0x0000e003000075a7 */ /* 0x0022a400080011ff */
[----:B--2---:R-:W-:Y:S05]  /*2ff0*/  @!P0 NANOSLEEP.SYNCS 0x989680 ;  /* 0x009896800000895d */ /* 0x004fea0003900000 */
[----:B------:R-:W2:Y:S02]  /*3000*/  @!P0 SYNCS.PHASECHK.TRANS64 P0, [R0+URZ+0xe0], R3 ;  /* 0x0000e003000085a7 */ /* 0x000ea400080010ff */
[----:B--2---:R-:W-:Y:S05]  /*3010*/  @P0 EXIT ;  /* 0x000000000000094d */ /* 0x004fea0003800000 */
[----:B------:R-:W-:Y:S05]  /*3020*/  BRA `(.L_x_58) ;  /* 0xfffffffc00ec7947 */ /* 0x000fea000383ffff */
.L_x_51:
[----:B------:R-:W-:Y:S05]  /*3030*/  BRA.U UP4, `(.L_x_59) ;  /* 0x0000001104d87547 */ /* 0x000fea000b800000 */
[----:B------:R-:W-:Y:S01]  /*3040*/  UMOV UR6, 0x40 ;  /* 0x0000004000067882 */ /* 0x000fe20000000000 */
[----:B------:R-:W-:Y:S01]  /*3050*/  NOP ;  /* 0x0000000000007918 */ /* 0x000fe20000000000 */
[----:B------:R-:W-:Y:S01]  /*3060*/  ULEA UR6, UR37, UR6, 0x18 ;  /* 0x0000000625067291 */ /* 0x000fe2000f8ec0ff */
[----:B------:R-:W-:Y:S02]  /*3070*/  UMOV UR7, 0x400 ;  /* 0x0000040000077882 */ /* 0x000fe40000000000 */
[----:B------:R-:W-:-:S06]  /*3080*/  ULEA UR37, UR37, UR7, 0x18 ;  /* 0x0000000725257291 */ /* 0x000fcc000f8ec0ff */
[----:B------:R-:W1:Y:S02]  /*3090*/  LDS.U8 R2, [UR6+0x1c] ;  /* 0x00001c06ff027984 */ /* 0x000e640008000000 */
[----:B-1----:R-:W-:-:S13]  /*30a0*/  ISETP.NE.AND P0, PT, R2, RZ, PT ;  /* 0x000000ff0200720c */ /* 0x002fda0003f05270 */
[----:B------:R-:W-:Y:S05]  /*30b0*/  @P0 BRA `(.L_x_60) ;  /* 0x0000000400080947 */ /* 0x000fea0003800000 */
[----:B------:R-:W-:Y:S02]  /*30c0*/  UISETP.NE.U32.AND UP0, UPT, UR5, 0x1, UPT ;  /* 0x000000010500788c */ /* 0x000fe4000bf05070 */
[----:B------:R-:W-:-:S07]  /*30d0*/  UIADD3 UR8, UPT, UPT, UR6, 0x8, URZ ;  /* 0x0000000806087890 */ /* 0x000fce000fffe0ff */
[----:B------:R-:W-:Y:S05]  /*30e0*/  BRA.U !UP0, `(.L_x_61) ;  /* 0x00000001089c7547 */ /* 0x000fea000b800000 */
[----:B------:R-:W-:Y:S01]  /*30f0*/  ELECT P0, URZ, PT ;  /* 0x0000000000ff782f */ /* 0x000fe20003800000 */
[----:B------:R-:W-:-:S12]  /*3100*/  BSSY B0, `(.L_x_61) ;  /* 0x0000025000007945 */ /* 0x000fd80003800000 */
[----:B------:R-:W-:Y:S05]  /*3110*/  @!P0 BRA `(.L_x_62) ;  /* 0x00000000008c8947 */ /* 0x000fea0003800000 */
[----:B------:R-:W-:-:S05]  /*3120*/  UMOV UR7, 0x10 ;  /* 0x0000001000077882 */ /* 0x000fca0000000000 */
[----:B------:R-:W-:Y:S04]  /*3130*/  DEPBAR.LE SB1, 0x36 ;  /* 0x00009d800000791a */ /* 0x000fe80000000000 */
[----:B------:R-:W1:Y:S02]  /*3140*/  UTCATOMSWS.2CTA.FIND_AND_SET.ALIGN UP1, UR7, UR7 ;  /* 0x00000007000775e3 */ /* 0x000e640008220800 */
[----:B-1----:R-:W-:Y:S01]  /*3150*/  MOV R11, UR7 ;  /* 0x00000007000b7c02 */ /* 0x002fe20008000f00 */
[----:B------:R-:W-:Y:S06]  /*3160*/  BRA.U UP1, `(.L_x_63) ;  /* 0x0000000101187547 */ /* 0x000fec000b800000 */
.L_x_64:
[----:B------:R-:W-:Y:S05]  /*3170*/  NANOSLEEP 0x64 ;  /* 0x000000640000795d */ /* 0x000fea0003800000 */
[----:B------:R-:W-:-:S05]  /*3180*/  UMOV UR7, 0x10 ;  /* 0x0000001000077882 */ /* 0x000fca0000000000 */
[----:B------:R-:W-:Y:S04]  /*3190*/  DEPBAR.LE SB1, 0x36 ;  /* 0x00009d800000791a */ /* 0x000fe80000000000 */
[----:B------:R-:W1:Y:S02]  /*31a0*/  UTCATOMSWS.2CTA.FIND_AND_SET.ALIGN UP1, UR7, UR7 ;  /* 0x00000007000775e3 */ /* 0x000e640008220800 */
[----:B-1----:R-:W-:Y:S01]  /*31b0*/  MOV R11, UR7 ;  /* 0x00000007000b7c02 */ /* 0x002fe20008000f00 */
[----:B------:R-:W-:Y:S05]  /*31c0*/  BRA.U !UP1, `(.L_x_64) ;  /* 0xfffffffd09e87547 */ /* 0x000fea000b83ffff */
.L_x_63:
[----:B------:R-:W1:Y:S01]  /*31d0*/  LDS R5, [UR6+0x10] ;  /* 0x00001006ff057984 */ /* 0x000e620008000800 */
[----:B------:R-:W-:Y:S01]  /*31e0*/  IMAD.U32 R3, RZ, RZ, UR37 ;  /* 0x00000025ff037e24 */ /* 0x000fe2000f8e00ff */
[----:B------:R-:W-:-:S03]  /*31f0*/  MOV R2, UR4 ;  /* 0x0000000400027c02 */ /* 0x000fc60008000f00 */
[----:B------:R-:W-:Y:S01]  /*3200*/  VIADD R3, R3, 0x180 ;  /* 0x0000018003037836 */ /* 0x000fe20000000000 */
[----:B-1----:R-:W-:-:S04]  /*3210*/  SHF.L.U32 R5, R5, 0x1f, RZ ;  /* 0x0000001f05057819 */ /* 0x002fc800000006ff */
[----:B------:R-:W1:Y:S02]  /*3220*/  SYNCS.PHASECHK.TRANS64.TRYWAIT P0, [UR6+0x8], R5 ;  /* 0x00000805ff0075a7 */ /* 0x000e640008001106 */
[----:B-1----:R-:W-:Y:S05]  /*3230*/  @P0 BRA `(.L_x_65) ;  /* 0x0000000000080947 */ /* 0x002fea0003800000 */
[----:B------:R-:W1:Y:S02]  /*3240*/  SYNCS.PHASECHK.TRANS64.TRYWAIT P0, [UR6+0x8], R5 ;  /* 0x00000805ff0075a7 */ /* 0x000e640008001106 */
[----:B-1----:R-:W-:Y:S05]  /*3250*/  @!P0 BRA `(.L_x_66) ;  /* 0x0000007c00548947 */ /* 0x002fea0003800000 */
.L_x_65:
[----:B-1----:R-:W-:Y:S01]  /*3260*/  HFMA2 R4, -RZ, RZ, 0, 5.9604644775390625e-08 ;  /* 0x00000001ff047431 */ /* 0x002fe200000001ff */
[----:B------:R-:W-:Y:S01]  /*3270*/  UPRMT UR7, UR4, 0x654, UR8 ;  /* 0x0000065404077896 */ /* 0x000fe20008000008 */
[----:B------:R-:W-:Y:S01]  /*3280*/  IMAD.MOV.U32 R6, RZ, RZ, 0xffff ;  /* 0x0000ffffff067424 */ /* 0x000fe200078e00ff */
[----:B------:R-:W-:Y:S01]  /*3290*/  PRMT R2, R2, 0x654, R3 ;  /* 0x0000065402027816 */ /* 0x000fe20000000003 */
[----:B------:R-:W-:Y:S02]  /*32a0*/  IMAD.MOV.U32 R5, RZ, RZ, 0x4 ;  /* 0x00000004ff057424 */ /* 0x000fe400078e00ff */
[----:B------:R-:W-:Y:S01]  /*32b0*/  IMAD.SHL.U32 R9, R11, 0x20, RZ ;  /* 0x000000200b097824 */ /* 0x000fe200078e00ff */
[----:B------:R-:W-:Y:S02]  /*32c0*/  MOV R3, UR7 ;  /* 0x0000000700037c02 */ /* 0x000fe40008000f00 */
[-C--:B------:R-:W-:Y:S01]  /*32d0*/  SHF.L.U32 R7, R6, R11.reuse, RZ ;  /* 0x0000000b06077219 */ /* 0x080fe200000006ff */
[----:B------:R1:W-:Y:S01]  /*32e0*/  SYNCS.ARRIVE.TRANS64.RED RZ, [UR7], R5 ;  /* 0x00000005ffff79a7 */ /* 0x0003e20008000407 */
[----:B------:R-:W-:Y:S01]  /*32f0*/  SHF.L.U32 R6, R4, R11, RZ ;  /* 0x0000000b04067219 */ /* 0x000fe200000006ff */
[----:B------:R1:W-:Y:S04]  /*3300*/  STS [UR37+0x180], R9 ;  /* 0x00018009ff007988 */ /* 0x0003e80008000825 */
[----:B------:R1:W-:Y:S04]  /*3310*/  STAS [R2.64], R11 ;  /* 0x0000000b02007dbd */ /* 0x0003e8000c0008ff */
[----:B------:R1:W-:Y:S04]  /*3320*/  ATOMS.OR RZ, [UR6+0x14], R7 ;  /* 0x00001407ffff798c */ /* 0x0003e8000b000006 */
[----:B------:R1:W-:Y:S04]  /*3330*/  ATOMS.OR RZ, [UR6+0x18], R6 ;  /* 0x00001806ffff798c */ /* 0x0003e8000b000006 */
[----:B------:R1:W-:Y:S02]  /*3340*/  ATOMS.XOR RZ, [UR6+0x10], R4 ;  /* 0x00001004ffff798c */ /* 0x0003e4000b800006 */
.L_x_62:
[----:B------:R-:W-:Y:S05]  /*3350*/  BSYNC B0 ;  /* 0x0000000000007941 */ /* 0x000fea0003800000 */
.L_x_61:
[----:B------:R-:W-:Y:S05]  /*3360*/  BRA.U UP0, `(.L_x_67) ;  /* 0x00000001006c7547 */ /* 0x000fea000b800000 */
[----:B------:R-:W-:-:S03]  /*3370*/  UMOV UR7, 0xffffffff ;  /* 0xffffffff00077882 */ /* 0x000fc60000000000 */
[----:B------:R-:W-:Y:S05]  /*3380*/  BRA.DIV UR7, `(.L_x_68) ;  /* 0x0000007e07207947 */ /* 0x000fea000b800000 */
[----:B------:R-:W-:-:S13]  /*3390*/  ELECT P6, URZ, PT ;  /* 0x0000000000ff782f */ /* 0x000fda00038c0000 */
.L_x_163:
[----:B------:R-:W-:Y:S05]  /*33a0*/  @!P6 BRA `(.L_x_67) ;  /* 0x00000000005ce947 */ /* 0x000fea0003800000 */
[----:B-1----:R-:W1:Y:S02]  /*33b0*/  LDS R3, [UR6+0x10] ;  /* 0x00001006ff037984 */ /* 0x002e640008000800 */
[----:B-1----:R-:W-:-:S04]  /*33c0*/  SHF.L.U32 R3, R3, 0x1f, RZ ;  /* 0x0000001f03037819 */ /* 0x002fc800000006ff */
[----:B------:R-:W1:Y:S02]  /*33d0*/  SYNCS.PHASECHK.TRANS64.TRYWAIT P0, [UR6+0x8], R3 ;  /* 0x00000803ff0075a7 */ /* 0x000e640008001106 */
[----:B-1----:R-:W-:Y:S05]  /*33e0*/  @P0 BRA `(.L_x_69) ;  /* 0x0000000000080947 */ /* 0x002fea0003800000 */
[----:B------:R-:W1:Y:S02]  /*33f0*/  SYNCS.PHASECHK.TRANS64.TRYWAIT P0, [UR6+0x8], R3 ;  /* 0x00000803ff0075a7 */ /* 0x000e640008001106 */
[----:B-1----:R-:W-:Y:S05]  /*3400*/  @!P0 BRA `(.L_x_70) ;  /* 0x0000007c00208947 */ /* 0x002fea0003800000 */
.L_x_69:
[----:B------:R-:W2:Y:S01]  /*3410*/  LDS R5, [UR37+0x180] ;  /* 0x00018025ff057984 */ /* 0x000ea20008000800 */
[----:B-1----:R-:W-:Y:S02]  /*3420*/  HFMA2 R2, -RZ, RZ, 0, 5.9604644775390625e-08 ;  /* 0x00000001ff027431 */ /* 0x002fe400000001ff */
[----:B------:R-:W-:Y:S01]  /*3430*/  IMAD.MOV.U32 R3, RZ, RZ, 0xffff ;  /* 0x0000ffffff037424 */ /* 0x000fe200078e00ff */
[----:B------:R-:W-:Y:S01]  /*3440*/  UPRMT UR7, UR4, 0x654, UR8 ;  /* 0x0000065404077896 */ /* 0x000fe20008000008 */
[----:B--2---:R-:W-:-:S03]  /*3450*/  IMAD.SHL.U32 R4, R5, 0x20, RZ ;  /* 0x0000002005047824 */ /* 0x004fc600078e00ff */
[-C--:B------:R-:W-:Y:S02]  /*3460*/  SHF.L.U32 R3, R3, R5.reuse, RZ ;  /* 0x0000000503037219 */ /* 0x080fe400000006ff */
[----:B------:R-:W-:Y:S01]  /*3470*/  SHF.L.U32 R5, R2, R5, RZ ;  /* 0x0000000502057219 */ /* 0x000fe200000006ff */
[----:B------:R2:W-:Y:S04]  /*3480*/  STS [UR37+0x180], R4 ;  /* 0x00018004ff007988 */ /* 0x0005e80008000825 */
[----:B------:R2:W-:Y:S04]  /*3490*/  ATOMS.OR RZ, [UR6+0x14], R3 ;  /* 0x00001403ffff798c */ /* 0x0005e8000b000006 */
[----:B------:R2:W-:Y:S01]  /*34a0*/  ATOMS.OR RZ, [UR6+0x18], R5 ;  /* 0x00001805ffff798c */ /* 0x0005e2000b000006 */
[----:B------:R-:W-:Y:S03]  /*34b0*/  SYNCS.ARRIVE.TRANS64.RED.A1T0 RZ, [UR7], RZ ;  /* 0x000000ffffff79a7 */ /* 0x000fe60008100407 */
[----:B------:R2:W-:Y:S01]  /*34c0*/  ATOMS.XOR RZ, [UR6+0x10], R2 ;  /* 0x00001002ffff798c */ /* 0x0005e2000b800006 */
[----:B------:R-:W-:Y:S05]  /*34d0*/  BRA `(.L_x_67) ;  /* 0x0000000000107947 */ /* 0x000fea0003800000 */
.L_x_60:
[----:B------:R-:W-:-:S05]  /*34e0*/  MOV R2, 0xffffffff ;  /* 0xffffffff00027802 */ /* 0x000fca0000000f00 */
[----:B------:R1:W-:Y:S02]  /*34f0*/  STS [UR37+0x180], R2 ;  /* 0x00018002ff007988 */ /* 0x0003e40008000825 */
[----:B-1----:R-:W-:Y:S02]  /*3500*/  MOV R2, 0x3520 ;  /* 0x0000352000027802 */ /* 0x002fe40000000f00 */
[----:B-----5:R-:W-:Y:S05]  /*3510*/  CALL.REL.NOINC `($__internal_1_$__cuda_sm10x_tcgen05_guardrail_trap_phase_invalid_during_alloc) ;  /* 0x0000008000b47944 */ /* 0x020fea0003c00000 */
.L_x_67:
[----:B------:R-:W-:Y:S05]  /*3520*/  WARPSYNC.ALL ;  /* 0x0000000000007948 */ /* 0x000fea0003800000 */
[----:B------:R-:W3:Y:S01]  /*3530*/  S2UR UR7, SR_CgaCtaId ;  /* 0x00000000000779c3 */ /* 0x000ee20000008800 */
[----:B------:R-:W-:Y:S01]  /*3540*/  UMOV UR6, 0x400 ;  /* 0x0000040000067882 */ /* 0x000fe20000000000 */
[----:B------:R-:W-:-:S06]  /*3550*/  NOP ;  /* 0x0000000000007918 */ /* 0x000fcc0000000000 */
[----:B------:R-:W-:Y:S06]  /*3560*/  BAR.ARV 0x6, 0xa0 ;  /* 0x0182800000007b1d */ /* 0x000fec0000002000 */
[----:B------:R-:W4:Y:S01]  /*3570*/  LDCU UR8, c[0x0][0x38c] ;  /* 0x00007180ff0877ac */ /* 0x000f220008000800 */
[----:B------:R-:W-:Y:S01]  /*3580*/  LOP3.LUT R0, R0, 0xffff, RZ, 0xc0, !PT ;  /* 0x0000ffff00007812 */ /* 0x000fe200078ec0ff */
[----:B------:R-:W-:Y:S01]  /*3590*/  IMAD.MOV.U32 R10, RZ, RZ, 0x1 ;  /* 0x00000001ff0a7424 */ /* 0x000fe200078e00ff */
[----:B------:R-:W-:Y:S01]  /*35a0*/  LOP3.LUT R8, R8, 0xffff, RZ, 0xc0, !PT ;  /* 0x0000ffff08087812 */ /* 0x000fe200078ec0ff */
[----:B------:R-:W-:Y:S01]  /*35b0*/  UMOV UR19, URZ ;  /* 0x000000ff00137c82 */ /* 0x000fe20008000000 */
[----:B------:R-:W-:Y:S01]  /*35c0*/  R2UR UR11, R0 ;  /* 0x00000000000b72ca */ /* 0x000fe200000e0000 */
[----:B------:R-:W-:Y:S01]  /*35d0*/  UMOV UR18, URZ ;  /* 0x000000ff00127c82 */ /* 0x000fe20008000000 */
[----:B------:R-:W-:-:S02]  /*35e0*/  R2UR UR12, R8 ;  /* 0x00000000080c72ca */ /* 0x000fc400000e0000 */
[----:B-1----:R-:W-:Y:S01]  /*35f0*/  CS2R R8, SRZ ;  /* 0x0000000000087805 */ /* 0x002fe2000001ff00 */
[----:B------:R-:W-:Y:S01]  /*3600*/  UMOV UR17, URZ ;  /* 0x000000ff00117c82 */ /* 0x000fe20008000000 */
[----:B---3--:R-:W-:Y:S02]  /*3610*/  ULEA UR7, UR7, UR6, 0x18 ;  /* 0x0000000607077291 */ /* 0x008fe4000f8ec0ff */
[----:B------:R-:W-:Y:S02]  /*3620*/  UISETP.NE.AND UP2, UPT, UR5, URZ, UPT ;  /* 0x000000ff0500728c */ /* 0x000fe4000bf45270 */
[----:B------:R-:W-:Y:S02]  /*3630*/  UIADD3 UR13, UPT, UPT, UR7, 0x8400, URZ ;  /* 0x00008400070d7890 */ /* 0x000fe4000fffe0ff */
[----:B------:R-:W-:Y:S02]  /*3640*/  UIADD3 UR14, UPT, UPT, UR7, 0x18400, URZ ;  /* 0x00018400070e7890 */ /* 0x000fe4000fffe0ff */
[----:B----4-:R-:W-:Y:S01]  /*3650*/  UIADD3 UR8, UPT, UPT, UR8, 0x3f, URZ ;  /* 0x0000003f08087890 */ /* 0x010fe2000fffe0ff */
[----:B--2---:R-:W1:Y:S01]  /*3660*/  LDS R2, [UR7+0x180] ;  /* 0x00018007ff027984 */ /* 0x004e620008000800 */
[----:B------:R-:W-:-:S02]  /*3670*/  USHF.R.U32.HI UR13, URZ, 0x4, UR13 ;  /* 0x00000004ff0d7899 */ /* 0x000fc4000801160d */
[----:B------:R-:W-:Y:S02]  /*3680*/  USHF.R.S32.HI UR6, URZ, 0x1f, UR8 ;  /* 0x0000001fff067899 */ /* 0x000fe40008011408 */
[----:B------:R-:W-:Y:S02]  /*3690*/  USHF.R.U32.HI UR14, URZ, 0x4, UR14 ;  /* 0x00000004ff0e7899 */ /* 0x000fe4000801160e */
[----:B------:R-:W-:Y:S02]  /*36a0*/  ULEA.HI UR6, UR6, UR8, URZ, 0x6 ;  /* 0x0000000806067291 */ /* 0x000fe4000f8f30ff */
[----:B------:R-:W-:Y:S02]  /*36b0*/  ULOP3.LUT UR13, UR13, 0x3fff, URZ, 0xc0, !UPT ;  /* 0x00003fff0d0d7892 */ /* 0x000fe4000f8ec0ff */
[----:B------:R-:W-:Y:S02]  /*36c0*/  USHF.R.S32.HI UR6, URZ, 0x6, UR6 ;  /* 0x00000006ff067899 */ /* 0x000fe40008011406 */
[----:B------:R-:W-:-:S02]  /*36d0*/  ULOP3.LUT UR14, UR14, 0x3fff, URZ, 0xc0, !UPT ;  /* 0x00003fff0e0e7892 */ /* 0x000fc4000f8ec0ff */
[----:B------:R-:W-:Y:S01]  /*36e0*/  UISETP.LT.AND UP0, UPT, UR6, 0x1, UPT ;  /* 0x000000010600788c */ /* 0x000fe2000bf01270 */
[----:B------:R-:W-:Y:S01]  /*36f0*/  UMOV UR28, 0x0 ;  /* 0x00000000001c7882 */ /* 0x000fe20000000000 */
[----:B------:R-:W-:Y:S01]  /*3700*/  UMOV UR29, 0x8400010 ;  /* 0x08400010001d7882 */ /* 0x000fe20000000000 */
[----:B------:R-:W-:Y:S02]  /*3710*/  ULOP3.LUT UR13, UR13, 0x10000, URZ, 0xfc, !UPT ;  /* 0x000100000d0d7892 */ /* 0x000fe4000f8efcff */
[----:B------:R-:W-:Y:S02]  /*3720*/  ULOP3.LUT UR14, UR14, 0x10000, URZ, 0xfc, !UPT ;  /* 0x000100000e0e7892 */ /* 0x000fe4000f8efcff */
[----:B------:R-:W-:Y:S01]  /*3730*/  USEL UR20, UR6, 0x1, !UP0 ;  /* 0x0000000106147887 */ /* 0x000fe2000c000000 */
[----:B------:R-:W-:Y:S01]  /*3740*/  UMOV UR26, 0x0 ;  /* 0x00000000001a7882 */ /* 0x000fe20000000000 */
[----:B------:R-:W-:Y:S01]  /*3750*/  UMOV UR27, 0x8400010 ;  /* 0x08400010001b7882 */ /* 0x000fe20000000000 */
[----:B------:R-:W-:Y:S01]  /*3760*/  UMOV UR24, 0x0 ;  /* 0x0000000000187882 */ /* 0x000fe20000000000 */
[----:B------:R-:W-:Y:S01]  /*3770*/  UMOV UR25, 0x8400010 ;  /* 0x0840001000197882 */ /* 0x000fe20000000000 */
[----:B------:R-:W-:Y:S01]  /*3780*/  UMOV UR22, 0x0 ;  /* 0x0000000000167882 */ /* 0x000fe20000000000 */
[----:B------:R-:W-:Y:S01]  /*3790*/  UMOV UR23, 0x8400010 ;  /* 0x0840001000177882 */ /* 0x000fe20000000000 */
[----:B-1----:R-:W-:Y:S01]  /*37a0*/  R2UR UR21, R2 ;  /* 0x00000000021572ca */ /* 0x002fe200000e0000 */
[----:B------:R-:W-:-:S14]  /*37b0*/  IMAD.MOV.U32 R2, RZ, RZ, RZ ;  /* 0x000000ffff027224 */ /* 0x000fdc00078e00ff */
.L_x_78:
[C---:B------:R-:W-:Y:S02]  /*37c0*/  LEA R0, R2.reuse, UR7, 0x3 ;  /* 0x0000000702007c11 */ /* 0x040fe4000f8e18ff */
[----:B------:R-:W-:Y:S02]  /*37d0*/  SHF.L.U32 R3, R9, 0x1f, RZ ;  /* 0x0000001f09037819 */ /* 0x000fe400000006ff */
[----:B------:R-:W-:Y:S02]  /*37e0*/  LEA R4, R2, UR7, 0x4 ;  /* 0x0000000702047c11 */ /* 0x000fe4000f8e20ff */
[----:B------:R-:W1:Y:S02]  /*37f0*/  SYNCS.PHASECHK.TRANS64.TRYWAIT P0, [R0+URZ+0xd0], R3 ;  /* 0x0000d003000075a7 */ /* 0x000e6400080011ff */
[----:B-1----:R-:W-:Y:S05]  /*3800*/  @!P0 BRA `(.L_x_71) ;  /* 0x0000007800388947 */ /* 0x002fea0003800000 */
.L_x_164:
[----:B------:R-:W2:Y:S01]  /*3810*/  LDS.128 R4, [R4+0x160] ;  /* 0x0001600004047984 */ /* 0x000ea20000000c00 */
[----:B-1----:R-:W-:Y:S01]  /*3820*/  VIADD R0, R0, 0xe0 ;  /* 0x000000e000007836 */ /* 0x002fe20000000000 */
[----:B------:R-:W-:Y:S01]  /*3830*/  IADD3 R2, PT, PT, R2, 0x1, RZ ;  /* 0x0000000102027810 */ /* 0x000fe20007ffe0ff */
        /* <DEDUP_REMOVED lines=8> */
[----:B------:R-:W-:Y:S05]  /*38c0*/  BRA.U UP2, `(.L_x_72) ;  /* 0x0000000502087547 */ /* 0x000fea000b800000 */
[----:B------:R-:W3:Y:S01]  /*38d0*/  LDCU UR8, c[0x0][0x38c] ;  /* 0x00007180ff0877ac */ /* 0x000ee20008000800 */
[----:B------:R-:W-:Y:S02]  /*38e0*/  PLOP3.LUT P1, PT, PT, PT, PT, 0x80, 0x8 ;  /* 0x000000000008781c */ /* 0x000fe40003f2f070 */
[----:B------:R-:W-:Y:S01]  /*38f0*/  SHF.L.U32 R3, R10, 0x1f, RZ ;  /* 0x0000001f0a037819 */ /* 0x000fe200000006ff */
[----:B------:R-:W-:Y:S02]  /*3900*/  ULEA UR9, UR19, UR7, 0x3 ;  /* 0x0000000713097291 */ /* 0x000fe4000f8e18ff */
[----:B------:R-:W-:Y:S02]  /*3910*/  ULEA UR10, UR19, UR21, 0x7 ;  /* 0x00000015130a7291 */ /* 0x000fe4000f8e38ff */
[----:B---3--:R-:W-:-:S06]  /*3920*/  UISETP.GE.AND UP0, UPT, UR8, 0x1, UPT ;  /* 0x000000010800788c */ /* 0x008fcc000bf06270 */
[----:B------:R-:W-:-:S05]  /*3930*/  PLOP3.LUT P0, PT, PT, PT, UP0, 0x80, 0x8 ;  /* 0x000000000008781c */ /* 0x000fca0003f0f008 */
[----:B------:R-:W-:-:S08]  /*3940*/  @UP0 ULEA UR8, UR18, UR7, 0x3 ;  /* 0x0000000712080291 */ /* 0x000fd0000f8e18ff */
[----:B-1----:R-:W-:-:S04]  /*3950*/  @P0 SHF.L.U32 R0, R8, 0x1f, RZ ;  /* 0x0000001f08000819 */ /* 0x002fc800000006ff */
[----:B------:R1:W3:Y:S01]  /*3960*/  @P0 SYNCS.PHASECHK.TRANS64.TRYWAIT P1, [UR8], R0 ;  /* 0x00000000ff0005a7 */ /* 0x0002e20008021108 */
[----:B------:R-:W4:Y:S02]  /*3970*/  SYNCS.PHASECHK.TRANS64.TRYWAIT P0, [UR9+0x110], R3 ;  /* 0x00011003ff0075a7 */ /* 0x000f240008001109 */
[----:B-1-34-:R-:W-:Y:S05]  /*3980*/  @!P0 BRA `(.L_x_73) ;  /* 0x0000007400ec8947 */ /* 0x01afea0003800000 */
.L_x_166:
[----:B------:R-:W-:Y:S01]  /*3990*/  UMOV UR16, UR17 ;  /* 0x0000001100107c82 */ /* 0x000fe20008000000 */
[----:B------:R-:W-:Y:S05]  /*39a0*/  BRA.U !UP0, `(.L_x_74) ;  /* 0x0000000108c07547 */ /* 0x000fea000b800000 */
[----:B------:R-:W-:Y:S02]  /*39b0*/  UIADD3 UR16, UPT, UPT, UR20, UR17, URZ ;  /* 0x0000001114107290 */ /* 0x000fe4000fffe0ff */
[----:B------:R-:W-:Y:S01]  /*39c0*/  UPLOP3.LUT UP3, UPT, UPT, UPT, UPT, 0x40, 0x4 ;  /* 0x000000000004789c */ /* 0x000fe20003f6e870 */
[----:B------:R-:W-:Y:S01]  /*39d0*/  UMOV UR15, UR6 ;  /* 0x00000006000f7c82 */ /* 0x000fe20008000000 */
[----:B------:R-:W-:-:S09]  /*39e0*/  UMOV UR46, UR18 ;  /* 0x00000012002e7c82 */ /* 0x000fd20008000000 */
.L_x_77:
[----:B---3--:R-:W-:Y:S01]  /*39f0*/  ULEA UR8, UR46, UR7, 0x3 ;  /* 0x000000072e087291 */ /* 0x008fe2000f8e18ff */
[----:B----4-:R-:W-:Y:S11]  /*3a00*/  @P1 BRA `(.L_x_75) ;  /* 0x00000000000c1947 */ /* 0x010ff60003800000 */
[----:B-1----:R-:W-:Y:S04]  /*3a10*/  SHF.L.U32 R3, R8, 0x1f, RZ ;  /* 0x0000001f08037819 */ /* 0x002fe800000006ff */
[----:B------:R-:W1:Y:S02]  /*3a20*/  SYNCS.PHASECHK.TRANS64.TRYWAIT P0, [UR8], R3 ;  /* 0x00000003ff0075a7 */ /* 0x000e640008001108 */
[----:B-1----:R-:W-:Y:S05]  /*3a30*/  @!P0 BRA `(.L_x_76) ;  /* 0x0000007400d88947 */ /* 0x002fea0003800000 */
.L_x_75:
[----:B------:R-:W-:Y:S01]  /*3a40*/  UISETP.NE.AND UP0, UPT, UR15, 0x1, UPT ;  /* 0x000000010f00788c */ /* 0x000fe2000bf05270 */
[----:B------:R-:W-:Y:S01]  /*3a50*/  PLOP3.LUT P1, PT, PT, PT, PT, 0x80, 0x8 ;  /* 0x000000000008781c */ /* 0x000fe20003f2f070 */
[----:B------:R-:W-:Y:S02]  /*3a60*/  UIADD3 UR18, UPT, UPT, UR46, 0x1, URZ ;  /* 0x000000012e127890 */ /* 0x000fe4000fffe0ff */
[----:B------:R-:W-:Y:S02]  /*3a70*/  ULEA UR32, UR46, UR14, 0xa ;  /* 0x0000000e2e207291 */ /* 0x000fe4000f8e50ff */
[----:B------:R-:W-:Y:S01]  /*3a80*/  UISETP.NE.AND UP1, UPT, UR18, 0x8, UPT ;  /* 0x000000081200788c */ /* 0x000fe2000bf25270 */
[----:B------:R-:W-:Y:S01]  /*3a90*/  PLOP3.LUT P0, PT, PT, PT, UP0, 0x80, 0x8 ;  /* 0x000000000008781c */ /* 0x000fe20003f0f008 */
[----:B------:R-:W-:Y:S02]  /*3aa0*/  UIADD3 UR44, UPT, UPT, UR32, 0x2, URZ ;  /* 0x00000002202c7890 */ /* 0x000fe4000fffe0ff */
[----:B------:R-:W-:Y:S02]  /*3ab0*/  USEL UR31, URZ, 0x1, UP1 ;  /* 0x00000001ff1f7887 */ /* 0x000fe40008800000 */
[----:B------:R-:W-:Y:S02]  /*3ac0*/  USEL UR18, UR18, URZ, UP1 ;  /* 0x000000ff12127287 */ /* 0x000fe40008800000 */
[----:B------:R-:W-:Y:S02]  /*3ad0*/  UIADD3 UR40, UPT, UPT, UR32, 0x4, URZ ;  /* 0x0000000420287890 */ /* 0x000fe4000fffe0ff */
[----:B------:R-:W-:Y:S01]  /*3ae0*/  @UP0 ULEA UR30, UR18, UR7, 0x3 ;  /* 0x00000007121e0291 */ /* 0x000fe2000f8e18ff */
[----:B------:R-:W-:Y:S01]  /*3af0*/  LOP3.LUT R8, R8, UR31, RZ, 0x3c, !PT ;  /* 0x0000001f08087c12 */ /* 0x000fe2000f8e3cff */
[----:B------:R-:W-:Y:S02]  /*3b00*/  UIADD3 UR36, UPT, UPT, UR32, 0x6, URZ ;  /* 0x0000000620247890 */ /* 0x000fe4000fffe0ff */
[----:B------:R-:W-:Y:S01]  /*3b10*/  UIADD3 UR8, UPT, UPT, UR8, 0x40, URZ ;  /* 0x0000004008087890 */ /* 0x000fe2000fffe0ff */
[----:B-1----:R-:W-:Y:S01]  /*3b20*/  @P0 SHF.L.U32 R0, R8, 0x1f, RZ ;  /* 0x0000001f08000819 */ /* 0x002fe200000006ff */
[----:B------:R-:W-:Y:S02]  /*3b30*/  UIADD3 UR17, UPT, UPT, UR17, 0x1, URZ ;  /* 0x0000000111117890 */ /* 0x000fe4000fffe0ff */
[----:B------:R-:W-:Y:S01]  /*3b40*/  UIADD3 UR15, UPT, UPT, UR15, -0x1, URZ ;  /* 0xffffffff0f0f7890 */ /* 0x000fe2000fffe0ff */
[----:B------:R3:W4:Y:S01]  /*3b50*/  @P0 SYNCS.PHASECHK.TRANS64.TRYWAIT P1, [UR30], R0 ;  /* 0x00000000ff0005a7 */ /* 0x000722000802111e */
[----:B------:R-:W-:Y:S02]  /*3b60*/  ULEA UR30, UR46, UR13, 0x9 ;  /* 0x0000000d2e1e7291 */ /* 0x000fe4000f8e48ff */
[----:B------:R-:W-:Y:S02]  /*3b70*/  UISETP.NE.AND UP0, UPT, UR17, UR16, UPT ;  /* 0x000000101100728c */ /* 0x000fe4000bf05270 */
[----:B------:R-:W-:Y:S02]  /*3b80*/  UIADD3 UR42, UPT, UPT, UR30, 0x2, URZ ;  /* 0x000000021e2a7890 */ /* 0x000fe4000fffe0ff */
[----:B------:R-:W-:Y:S02]  /*3b90*/  UIADD3 UR38, UPT, UPT, UR30, 0x4, URZ ;  /* 0x000000041e267890 */ /* 0x000fe4000fffe0ff */
[----:B------:R-:W-:Y:S01]  /*3ba0*/  UIADD3 UR34, UPT, UPT, UR30, 0x6, URZ ;  /* 0x000000061e227890 */ /* 0x000fe2000fffe0ff */
[----:B------:R-:W-:Y:S01]  /*3bb0*/  UMOV UR33, 0x40004040 ;  /* 0x4000404000217882 */ /* 0x000fe20000000000 */
[----:B------:R-:W-:Y:S01]  /*3bc0*/  UMOV UR31, 0x40004040 ;  /* 0x40004040001f7882 */ /* 0x000fe20000000000 */
[----:B------:R-:W-:Y:S01]  /*3bd0*/  UMOV UR45, 0x40004040 ;  /* 0x40004040002d7882 */ /* 0x000fe20000000000 */
[----:B------:R3:W-:Y:S01]  /*3be0*/  UTCHMMA.2CTA gdesc[UR30], gdesc[UR32], tmem[UR10], tmem[UR28], idesc[UR29], UP3 ;  /* 0x00ff1c201e0075ea */ /* 0x0007e20009a0000a */
[----:B------:R-:W-:Y:S01]  /*3bf0*/  UPLOP3.LUT UP3, UPT, UPT, UPT, UPT, 0x80, 0x8 ;  /* 0x000000000008789c */ /* 0x000fe20003f6f070 */
[----:B------:R-:W-:Y:S01]  /*3c00*/  UMOV UR43, 0x40004040 ;  /* 0x40004040002b7882 */ /* 0x000fe20000000000 */
[----:B------:R-:W-:Y:S01]  /*3c10*/  UMOV UR41, 0x40004040 ;  /* 0x4000404000297882 */ /* 0x000fe20000000000 */
[----:B------:R3:W-:Y:S01]  /*3c20*/  UTCHMMA.2CTA gdesc[UR42], gdesc[UR44], tmem[UR10], tmem[UR26], idesc[UR27], UPT ;  /* 0x00ff1a2c2a0075ea */ /* 0x0007e2000ba0000a */
[----:B------:R-:W-:Y:S01]  /*3c30*/  UMOV UR39, 0x40004040 ;  /* 0x4000404000277882 */ /* 0x000fe20000000000 */
[----:B------:R-:W-:Y:S01]  /*3c40*/  UMOV UR37, 0x40004040 ;  /* 0x4000404000257882 */ /* 0x000fe20000000000 */
[----:B------:R-:W-:Y:S01]  /*3c50*/  UMOV UR35, 0x40004040 ;  /* 0x4000404000237882 */ /* 0x000fe20000000000 */
[----:B------:R3:W-:Y:S01]  /*3c60*/  UTCHMMA.2CTA gdesc[UR38], gdesc[UR40], tmem[UR10], tmem[UR24], idesc[UR25], UPT ;  /* 0x00ff1828260075ea */ /* 0x0007e2000ba0000a */
[----:B------:R3:W-:Y:S01]  /*3c70*/  UTCHMMA.2CTA gdesc[UR34], gdesc[UR36], tmem[UR10], tmem[UR22], idesc[UR23], UPT ;  /* 0x00ff1624220075ea */ /* 0x0007e2000ba0000a */
[----:B------:R3:W-:Y:S01]  /*3c80*/  UTCBAR.2CTA.MULTICAST [UR8], URZ, UR12 ;  /* 0x000000ff080073e9 */ /* 0x0007e2000820080c */
[----:B------:R-:W-:Y:S01]  /*3c90*/  UMOV UR46, UR18 ;  /* 0x00000012002e7c82 */ /* 0x000fe20008000000 */
[----:B------:R-:W-:Y:S05]  /*3ca0*/  BRA.U UP0, `(.L_x_77) ;  /* 0xfffffffd00507547 */ /* 0x000fea000b83ffff */
.L_x_74:
[----:B------:R-:W-:Y:S01]  /*3cb0*/  UIADD3 UR9, UPT, UPT, UR9, 0xf0, URZ ;  /* 0x000000f009097890 */ /* 0x000fe2000fffe0ff */
[----:B------:R-:W-:-:S08]  /*3cc0*/  UMOV UR17, UR16 ;  /* 0x0000001000117c82 */ /* 0x000fd00008000000 */
[----:B------:R1:W-:Y:S01]  /*3cd0*/  UTCBAR.2CTA.MULTICAST [UR9], URZ, UR11 ;  /* 0x000000ff090073e9 */ /* 0x0003e2000820080b */
[----:B------:R-:W-:Y:S02]  /*3ce0*/  NOP ;  /* 0x0000000000007918 */ /* 0x000fe40000000000 */
.L_x_72:
[----:B------:R-:W-:Y:S01]  /*3cf0*/  UIADD3 UR19, UPT, UPT, UR19, 0x1, URZ ;  /* 0x0000000113137890 */ /* 0x000fe2000fffe0ff */
[----:B--2---:R-:W-:Y:S02]  /*3d00*/  LOP3.LUT P0, RZ, R6, 0x1, RZ, 0xc0, !PT ;  /* 0x0000000106ff7812 */ /* 0x004fe4000780c0ff */
[----:B----4-:R-:W-:Y:S01]  /*3d10*/  ISETP.NE.AND P1, PT, R2, 0x2, PT ;  /* 0x000000020200780c */ /* 0x010fe20003f25270 */
[----:B------:R-:W-:-:S03]  /*3d20*/  UISETP.NE.AND UP0, UPT, UR19, 0x4, UPT ;  /* 0x000000041300788c */ /* 0x000fc6000bf05270 */
[----:B-1-3--:R-:W-:Y:S01]  /*3d30*/  SEL R0, RZ, 0x1, P1 ;  /* 0x00000001ff007807 */ /* 0x00afe20000800000 */
[----:B------:R-:W-:Y:S01]  /*3d40*/  USEL UR8, URZ, 0x1, UP0 ;  /* 0x00000001ff087887 */ /* 0x000fe20008000000 */
[----:B------:R-:W-:Y:S01]  /*3d50*/  SEL R2, R2, RZ, P1 ;  /* 0x000000ff02027207 */ /* 0x000fe20000800000 */
[----:B------:R-:W-:Y:S01]  /*3d60*/  USEL UR19, UR19, URZ, UP0 ;  /* 0x000000ff13137287 */ /* 0x000fe20008000000 */
[----:B------:R-:W-:-:S03]  /*3d70*/  LOP3.LUT R9, R9, R0, RZ, 0x3c, !PT ;  /* 0x0000000009097212 */ /* 0x000fc600078e3cff */
[----:B------:R-:W-:Y:S01]  /*3d80*/  LOP3.LUT R10, R10, UR8, RZ, 0x3c, !PT ;  /* 0x000000080a0a7c12 */ /* 0x000fe2000f8e3cff */
[----:B------:R-:W-:Y:S07]  /*3d90*/  @P0 BRA `(.L_x_78) ;  /* 0xfffffff800880947 */ /* 0x000fee000383ffff */
[----:B------:R-:W1:Y:S01]  /*3da0*/  S2UR UR6, SR_CgaCtaId ;  /* 0x00000000000679c3 */ /* 0x000e620000008800 */
[----:B------:R-:W-:Y:S01]  /*3db0*/  ELECT P0, URZ, PT ;  /* 0x0000000000ff782f */ /* 0x000fe20003800000 */
[----:B------:R-:W-:Y:S01]  /*3dc0*/  HFMA2 R0, -RZ, RZ, 0, 5.9604644775390625e-08 ;  /* 0x00000001ff007431 */ /* 0x000fe200000001ff */
[----:B------:R-:W-:-:S05]  /*3dd0*/  UMOV UR8, 0x40 ;  /* 0x0000004000087882 */ /* 0x000fca0000000000 */
[----:B------:R-:W-:Y:S01]  /*3de0*/  UVIRTCOUNT.DEALLOC.SMPOOL 0x80 ;  /* 0x000000800000784c */ /* 0x000fe20000000000 */
[----:B------:R-:W-:Y:S02]  /*3df0*/  UISETP.NE.AND UP0, UPT, UR5, URZ, UPT ;  /* 0x000000ff0500728c */ /* 0x000fe4000bf05270 */
[----:B-1----:R-:W-:-:S09]  /*3e00*/  ULEA UR6, UR6, UR8, 0x18 ;  /* 0x0000000806067291 */ /* 0x002fd2000f8ec0ff */
[----:B------:R1:W-:Y:S01]  /*3e10*/  @P0 STS.U8 [UR6+0x1c], R0 ;  /* 0x00001c00ff000988 */ /* 0x0003e20008000006 */
[----:B------:R-:W-:Y:S05]  /*3e20*/  BRA.U UP0, `(.L_x_79) ;  /* 0x0000000100a07547 */ /* 0x000fea000b800000 */
[----:B------:R-:W-:Y:S01]  /*3e30*/  UIADD3 UR5, UPT, UPT, UR7, 0x110, URZ ;  /* 0x0000011007057890 */ /* 0x000fe2000fffe0ff */
[----:B------:R-:W-:-:S03]  /*3e40*/  SHF.L.U32 R3, R10, 0x1f, RZ ;  /* 0x0000001f0a037819 */ /* 0x000fc600000006ff */
[----:B------:R-:W-:-:S09]  /*3e50*/  ULEA UR8, UR19, UR5, 0x3 ;  /* 0x0000000513087291 */ /* 0x000fd2000f8e18ff */
[----:B------:R-:W2:Y:S02]  /*3e60*/  SYNCS.PHASECHK.TRANS64.TRYWAIT P0, [UR8], R3 ;  /* 0x00000003ff0075a7 */ /* 0x000ea40008001108 */
[----:B--2---:R-:W-:Y:S05]  /*3e70*/  @!P0 BRA `(.L_x_80) ;  /* 0x0000007000e08947 */ /* 0x004fea0003800000 */
.L_x_169:
        /* <DEDUP_REMOVED lines=9> */
.L_x_171:
        /* <DEDUP_REMOVED lines=9> */
.L_x_173:
[----:B------:R-:W-:-:S04]  /*3fa0*/  UIADD3 UR9, UPT, UPT, UR9, 0x1, URZ ;  /* 0x0000000109097890 */ /* 0x000fc8000fffe0ff */
[----:B------:R-:W-:-:S04]  /*3fb0*/  UISETP.NE.AND UP1, UPT, UR9, 0x4, UPT ;  /* 0x000000040900788c */ /* 0x000fc8000bf25270 */
[----:B------:R-:W-:Y:S02]  /*3fc0*/  USEL UR8, URZ, 0x1, UP1 ;  /* 0x00000001ff087887 */ /* 0x000fe40008800000 */
[----:B------:R-:W-:-:S04]  /*3fd0*/  USEL UR9, UR9, URZ, UP1 ;  /* 0x000000ff09097287 */ /* 0x000fc80008800000 */
[----:B------:R-:W-:Y:S01]  /*3fe0*/  ULEA UR9, UR9, UR5, 0x3 ;  /* 0x0000000509097291 */ /* 0x000fe2000f8e18ff */
[----:B-1----:R-:W-:-:S04]  /*3ff0*/  LOP3.LUT R3, R2, UR8, RZ, 0x3c, !PT ;  /* 0x0000000802037c12 */ /* 0x002fc8000f8e3cff */
[----:B------:R-:W-:Y:S01]  /*4000*/  SHF.L.U32 R3, R3, 0x1f, RZ ;  /* 0x0000001f03037819 */ /* 0x000fe200000006ff */
[----:B------:R-:W-:-:S04]  /*4010*/  IMAD.U32 R0, RZ, RZ, UR9 ;  /* 0x00000009ff007e24 */ /* 0x000fc8000f8e00ff */
[----:B------:R1:W2:Y:S03]  /*4020*/  SYNCS.PHASECHK.TRANS64.TRYWAIT P0, [R0+URZ], R3 ;  /* 0x00000003000075a7 */ /* 0x0002a600080011ff */
[----:B--2---:R-:W-:Y:S05]  /*4030*/  @!P0 NANOSLEEP.SYNCS 0x989680 ;  /* 0x009896800000895d */ /* 0x004fea0003900000 */
[----:B------:R-:W2:Y:S02]  /*4040*/  @!P0 SYNCS.PHASECHK.TRANS64 P0, [R0+URZ], R3 ;  /* 0x00000003000085a7 */ /* 0x000ea400080010ff */
[----:B--2---:R-:W-:Y:S05]  /*4050*/  @P0 BRA `(.L_x_83) ;  /* 0x0000000000200947 */ /* 0x004fea0003800000 */
.L_x_84:
[----:B--2---:R2:W3:Y:S02]  /*4060*/  SYNCS.PHASECHK.TRANS64.TRYWAIT P0, [R0+URZ], R3 ;  /* 0x00000003000075a7 */ /* 0x0044e400080011ff */
[----:B---3--:R-:W-:Y:S05]  /*4070*/  @!P0 NANOSLEEP.SYNCS 0x989680 ;  /* 0x009896800000895d */ /* 0x008fea0003900000 */
[----:B------:R-:W3:Y:S02]  /*4080*/  @!P0 SYNCS.PHASECHK.TRANS64 P0, [R0+URZ], R3 ;  /* 0x00000003000085a7 */ /* 0x000ee400080010ff */
[----:B---3--:R-:W-:Y:S05]  /*4090*/  @!P0 BRA `(.L_x_84) ;  /* 0xfffffffc00f08947 */ /* 0x008fea000383ffff */
[----:B------:R-:W-:Y:S05]  /*40a0*/  BRA `(.L_x_83) ;  /* 0x00000000000c7947 */ /* 0x000fea0003800000 */
.L_x_79:
[----:B------:R-:W-:-:S04]  /*40b0*/  UIADD3 UR5, UPT, UPT, UR7, 0x150, URZ ;  /* 0x0000015007057890 */ /* 0x000fc8000fffe0ff */
[----:B------:R-:W-:-:S09]  /*40c0*/  UPRMT UR5, UR4, 0x654, UR5 ;  /* 0x0000065404057896 */ /* 0x000fd20008000005 */
[----:B------:R-:W-:Y:S03]  /*40d0*/  SYNCS.ARRIVE.TRANS64.RED.A1T0 RZ, [UR5], RZ ;  /* 0x000000ffffff79a7 */ /* 0x000fe60008100405 */
.L_x_83:
[----:B-12---:R-:W-:Y:S01]  /*40e0*/  SHF.L.U32 R3, RZ, 0x1f, RZ ;  /* 0x0000001fff037819 */ /* 0x006fe200000006ff */
[----:B------:R-:W-:Y:S01]  /*40f0*/  UIADD3 UR5, UPT, UPT, UR7, 0x150, URZ ;  /* 0x0000015007057890 */ /* 0x000fe2000fffe0ff */
[----:B------:R-:W-:Y:S02]  /*4100*/  PLOP3.LUT P0, PT, PT, PT, UP0, 0x80, 0x8 ;  /* 0x000000000008781c */ /* 0x000fe40003f0f008 */
[----:B------:R-:W1:Y:S02]  /*4110*/  SYNCS.PHASECHK.TRANS64.TRYWAIT P1, [UR7+0x150], R3 ;  /* 0x00015003ff0075a7 */ /* 0x000e640008021107 */
[----:B-1----:R-:W-:Y:S09]  /*4120*/  @!P1 BRA `(.L_x_85) ;  /* 0x00000070007c9947 */ /* 0x002ff20003800000 */
.L_x_175:
[----:B------:R-:W-:Y:S01]  /*4130*/  @!UP0 UPRMT UR5, UR4, 0x654, UR5 ;  /* 0x0000065404058896 */ /* 0x000fe20008000005 */
[----:B------:R-:W-:Y:S02]  /*4140*/  UMOV UR8, 0xffff ;  /* 0x0000ffff00087882 */ /* 0x000fe40000000000 */
[----:B------:R-:W-:-:S06]  /*4150*/  UMOV UR4, 0x1 ;  /* 0x0000000100047882 */ /* 0x000fcc0000000000 */
[----:B------:R-:W-:Y:S01]  /*4160*/  @!P0 SYNCS.ARRIVE.TRANS64.RED.A1T0 RZ, [UR5], RZ ;  /* 0x000000ffffff89a7 */ /* 0x000fe20008100405 */
[----:B------:R-:W-:Y:S01]  /*4170*/  NOP ;  /* 0x0000000000007918 */ /* 0x000fe20000000000 */
[----:B-1----:R-:W1:Y:S01]  /*4180*/  LDS R0, [UR6+0x14] ;  /* 0x00001406ff007984 */ /* 0x002e620008000800 */
[----:B------:R-:W-:-:S04]  /*4190*/  ULOP3.LUT UR5, UR21, 0xffff, URZ, 0xc0, !UPT ;  /* 0x0000ffff15057892 */ /* 0x000fc8000f8ec0ff */
[----:B------:R-:W-:-:S04]  /*41a0*/  USHF.R.U32.HI UR5, URZ, 0x5, UR5 ;  /* 0x00000005ff057899 */ /* 0x000fc80008011605 */
[----:B------:R-:W-:Y:S02]  /*41b0*/  USHF.L.U32 UR8, UR8, UR5, URZ ;  /* 0x0000000508087299 */ /* 0x000fe400080006ff */
[----:B------:R-:W-:-:S04]  /*41c0*/  USHF.L.U32 UR4, UR4, UR5, URZ ;  /* 0x0000000504047299 */ /* 0x000fc800080006ff */
[----:B-1----:R-:W-:-:S04]  /*41d0*/  LOP3.LUT R0, R0, UR8, RZ, 0xc0, !PT ;  /* 0x0000000800007c12 */ /* 0x002fc8000f8ec0ff */
[----:B------:R-:W-:-:S13]  /*41e0*/  ISETP.NE.AND P0, PT, R0, UR8, PT ;  /* 0x0000000800007c0c */ /* 0x000fda000bf05270 */
[----:B------:R-:W-:Y:S05]  /*41f0*/  @P0 BRA `(.L_x_86) ;  /* 0x0000000000580947 */ /* 0x000fea0003800000 */
[----:B------:R-:W1:Y:S02]  /*4200*/  LDS R0, [UR6+0x18] ;  /* 0x00001806ff007984 */ /* 0x000e640008000800 */
[----:B-1----:R-:W-:-:S04]  /*4210*/  LOP3.LUT R0, R0, UR4, RZ, 0xc0, !PT ;  /* 0x0000000400007c12 */ /* 0x002fc8000f8ec0ff */
[----:B------:R-:W-:-:S13]  /*4220*/  ISETP.NE.AND P0, PT, R0, UR4, PT ;  /* 0x0000000400007c0c */ /* 0x000fda000bf05270 */
[----:B------:R-:W-:Y:S05]  /*4230*/  @P0 BRA `(.L_x_87) ;  /* 0x00000000003c0947 */ /* 0x000fea0003800000 */
[----:B------:R-:W1:Y:S01]  /*4240*/  S2R R2, SR_LANEID ;  /* 0x0000000000027919 */ /* 0x000e620000000000 */
[----:B------:R-:W-:Y:S01]  /*4250*/  ULOP3.LUT UR8, URZ, UR8, URZ, 0x33, !UPT ;  /* 0x00000008ff087292 */ /* 0x000fe2000f8e33ff */
[----:B------:R-:W-:Y:S01]  /*4260*/  LOP3.LUT R4, RZ, UR4, RZ, 0x33, !PT ;  /* 0x00000004ff047c12 */ /* 0x000fe2000f8e33ff */
[----:B------:R-:W-:Y:S02]  /*4270*/  VOTEU.ANY UR7, UPT, PT ;  /* 0x0000000000077886 */ /* 0x000fe400038e0100 */
[----:B------:R-:W-:Y:S01]  /*4280*/  UFLO.U32 UR7, UR7 ;  /* 0x00000007000772bd */ /* 0x000fe200080e0000 */
[----:B------:R-:W2:Y:S01]  /*4290*/  REDUX UR4, R4 ;  /* 0x00000000040473c4 */ /* 0x000ea20000000000 */
[----:B------:R-:W-:-:S06]  /*42a0*/  IMAD.U32 R0, RZ, RZ, UR8 ;  /* 0x00000008ff007e24 */ /* 0x000fcc000f8e00ff */
[----:B------:R3:W-:Y:S01]  /*42b0*/  UTCATOMSWS.AND URZ, UR8 ;  /* 0x0000000800ff79e3 */ /* 0x0007e20008000000 */
[----:B------:R-:W4:Y:S01]  /*42c0*/  REDUX UR5, R0 ;  /* 0x00000000000573c4 */ /* 0x000f220000000000 */
[----:B-1----:R-:W-:Y:S01]  /*42d0*/  ISETP.EQ.U32.AND P0, PT, R2, UR7, PT ;  /* 0x0000000702007c0c */ /* 0x002fe2000bf02070 */
[----:B--2---:R-:W-:Y:S01]  /*42e0*/  IMAD.U32 R2, RZ, RZ, UR4 ;  /* 0x00000004ff027e24 */ /* 0x004fe2000f8e00ff */
[----:B----4-:R-:W-:-:S11]  /*42f0*/  MOV R3, UR5 ;  /* 0x0000000500037c02 */ /* 0x010fd60008000f00 */
[----:B------:R3:W-:Y:S04]  /*4300*/  @P0 ATOMS.AND RZ, [UR6+0x14], R3 ;  /* 0x00001403ffff098c */ /* 0x0007e8000a800006 */
[----:B------:R3:W-:Y:S01]  /*4310*/  @P0 ATOMS.AND RZ, [UR6+0x18], R2 ;  /* 0x00001802ffff098c */ /* 0x0007e2000a800006 */
[----:B------:R-:W-:Y:S05]  /*4320*/  BRA `(.L_x_88) ;  /* 0x0000000000147947 */ /* 0x000fea0003800000 */
.L_x_87:
[----:B------:R-:W-:Y:S02]  /*4330*/  MOV R2, 0x4350 ;  /* 0x0000435000027802 */ /* 0x000fe40000000f00 */
[----:B-----5:R-:W-:Y:S05]  /*4340*/  CALL.REL.NOINC `($__internal_0_$__cuda_sm10x_tcgen05_guardrail_trap_col_being_dealloced_not_returned_by_alloc) ;  /* 0x00000074001c7944 */ /* 0x020fea0003c00000 */
[----:B------:R-:W-:Y:S05]  /*4350*/  BRA `(.L_x_88) ;  /* 0x0000000000087947 */ /* 0x000fea0003800000 */
.L_x_86:
[----:B------:R-:W-:Y:S02]  /*4360*/  MOV R2, 0x4380 ;  /* 0x0000438000027802 */ /* 0x000fe40000000f00 */
[----:B-----5:R-:W-:Y:S05]  /*4370*/  CALL.REL.NOINC `($__internal_2_$__cuda_sm10x_tcgen05_guardrail_trap_unallocated_columns_being_dealloced) ;  /* 0x0000007400287944 */ /* 0x020fea0003c00000 */
.L_x_88:
[----:B------:R-:W-:Y:S01]  /*4380*/  NOP ;  /* 0x0000000000007918 */ /* 0x000fe20000000000 */
[----:B---3--:R-:W-:Y:S05]  /*4390*/  EXIT ;  /* 0x000000000000794d */ /* 0x008fea0003800000 */
.L_x_59:
[----:B------:R-:W-:-:S09]  /*43a0*/  UISETP.NE.OR UP5, UPT, UR10, 0x3, UP5 ;  /* 0x000000030a00788c */ /* 0x000fd2000afa5670 */
[----:B------:R-:W-:Y:S05]  /*43b0*/  BRA.U UP5, `(.L_x_89) ;  /* 0x0000001105787547 */ /* 0x000fea000b800000 */
[----:B------:R-:W1:Y:S01]  /*43c0*/  LDC R0, c[0x0][0xb30] ;  /* 0x0002cc00ff007b82 */ /* 0x000e620000000800 */
[----:B------:R-:W2:Y:S01]  /*43d0*/  LDCU.64 UR8, c[0x0][0x888] ;  /* 0x00011100ff0877ac */ /* 0x000ea20008000a00 */
[----:B------:R-:W-:Y:S02]  /*43e0*/  HFMA2 R27, -RZ, RZ, 0, 0 ;  /* 0x00000000ff1b7431 */ /* 0x000fe400000001ff */
[----:B------:R-:W-:Y:S01]  /*43f0*/  IMAD.MOV.U32 R29, RZ, RZ, 0x1 ;  /* 0x00000001ff1d7424 */ /* 0x000fe200078e00ff */
[----:B------:R-:W-:Y:S01]  /*4400*/  MOV R25, 0x2000 ;  /* 0x0000200000197802 */ /* 0x000fe20000000f00 */
[----:B------:R-:W3:Y:S01]  /*4410*/  LDCU.64 UR4, c[0x0][0x890] ;  /* 0x00011200ff0477ac */ /* 0x000ee20008000a00 */
[----:B------:R-:W-:Y:S01]  /*4420*/  IMAD.MOV.U32 R28, RZ, RZ, RZ ;  /* 0x000000ffff1c7224 */ /* 0x000fe200078e00ff */
[----:B------:R-:W4:Y:S01]  /*4430*/  LDC R19, c[0x0][0x370] ;  /* 0x0000dc00ff137b82 */ /* 0x000f220000000800 */
[----:B------:R-:W-:Y:S01]  /*4440*/  UMOV UR7, 0x400 ;  /* 0x0000040000077882 */ /* 0x000fe20000000000 */
[----:B------:R-:W-:-:S02]  /*4450*/  UPLOP3.LUT UP1, UPT, UPT, UPT, UPT, 0x40, 0x4 ;  /* 0x000000000004789c */ /* 0x000fc40003f2e870 */
[----:B------:R-:W-:-:S04]  /*4460*/  ULEA UR7, UR37, UR7, 0x18 ;  /* 0x0000000725077291 */ /* 0x000fc8000f8ec0ff */
[----:B------:R-:W4:Y:S01]  /*4470*/  LDC R2, c[0x0][0xb0c] ;  /* 0x0002c300ff027b82 */ /* 0x000f220000000800 */
[----:B------:R-:W-:Y:S02]  /*4480*/  UIADD3 UR13, UPT, UPT, UR7, 0x98, URZ ;  /* 0x00000098070d7890 */ /* 0x000fe4000fffe0ff */
[----:B--2---:R-:W-:Y:S02]  /*4490*/  UISETP.NE.U32.AND UP3, UPT, UR8, URZ, UPT ;  /* 0x000000ff0800728c */ /* 0x004fe4000bf65070 */
[----:B------:R-:W-:Y:S02]  /*44a0*/  UIADD3 UR41, UPT, UPT, UR7, 0x80, URZ ;  /* 0x0000008007297890 */ /* 0x000fe4000fffe0ff */
[----:B---3--:R-:W-:Y:S01]  /*44b0*/  UISETP.NE.U32.AND UP4, UPT, UR4, URZ, UPT ;  /* 0x000000ff0400728c */ /* 0x008fe2000bf85070 */
[----:B------:R-:W2:Y:S01]  /*44c0*/  LDC R18, c[0x0][0xb20] ;  /* 0x0002c800ff127b82 */ /* 0x000ea20000000800 */
[----:B-1----:R-:W-:Y:S01]  /*44d0*/  ISETP.NE.AND P1, PT, R0, 0x1, PT ;  /* 0x000000010000780c */ /* 0x002fe20003f25270 */
[----:B------:R-:W-:-:S02]  /*44e0*/  UISETP.NE.AND.EX UP3, UPT, UR9, URZ, UPT, UP3 ;  /* 0x000000ff0900728c */ /* 0x000fc4000bf65330 */
[----:B------:R-:W-:Y:S02]  /*44f0*/  UIADD3 UR33, UPT, UPT, UR7, 0x88, URZ ;  /* 0x0000008807217890 */ /* 0x000fe4000fffe0ff */
[----:B------:R-:W-:Y:S02]  /*4500*/  UIADD3 UR25, UPT, UPT, UR7, 0x90, URZ ;  /* 0x0000009007197890 */ /* 0x000fe4000fffe0ff */
[----:B------:R-:W1:Y:S01]  /*4510*/  LDC.64 R30, c[0x0][0x348] ;  /* 0x0000d200ff1e7b82 */ /* 0x000e620000000a00 */
[----:B------:R-:W-:Y:S02]  /*4520*/  UPRMT UR13, UR37, 0x654, UR13 ;  /* 0x00000654250d7896 */ /* 0x000fe4000800000d */
[----:B------:R-:W-:-:S05]  /*4530*/  UISETP.NE.AND.EX UP4, UPT, UR5, URZ, UPT, UP4 ;  /* 0x000000ff0500728c */ /* 0x000fca000bf85340 */
[----:B------:R-:W3:Y:S08]  /*4540*/  LDC.64 R16, c[0x0][0xb10] ;  /* 0x0002c400ff107b82 */ /* 0x000ef00000000a00 */
[----:B------:R-:W1:Y:S08]  /*4550*/  LDC.64 R6, c[0x0][0xb18] ;  /* 0x0002c600ff067b82 */ /* 0x000e700000000a00 */
[----:B------:R-:W1:Y:S08]  /*4560*/  LDC.64 R4, c[0x0][0xb28] ;  /* 0x0002ca00ff047b82 */ /* 0x000e700000000a00 */
[----:B--2-4-:R-:W1:Y:S02]  /*4570*/  LDC R24, c[0x0][0x374] ;  /* 0x0000dd00ff187b82 */ /* 0x014e640000000800 */
.L_x_100:
[C---:B------:R-:W-:Y:S02]  /*4580*/  LEA R0, R28.reuse, UR7, 0x3 ;  /* 0x000000071c007c11 */ /* 0x040fe4000f8e18ff */
[----:B------:R-:W-:Y:S02]  /*4590*/  SHF.L.U32 R3, R27, 0x1f, RZ ;  /* 0x0000001f1b037819 */ /* 0x000fe400000006ff */
[----:B------:R-:W-:Y:S02]  /*45a0*/  LEA R20, R28, UR7, 0x4 ;  /* 0x000000071c147c11 */ /* 0x000fe4000f8e20ff */
[----:B--2---:R-:W2:Y:S02]  /*45b0*/  SYNCS.PHASECHK.TRANS64.TRYWAIT P0, [R0+URZ+0xd0], R3 ;  /* 0x0000d003000075a7 */ /* 0x004ea400080011ff */
[----:B--2---:R-:W-:Y:S05]  /*45c0*/  @!P0 BRA `(.L_x_90) ;  /* 0x0000006c006c8947 */ /* 0x004fea0003800000 */
.L_x_176:
[----:B------:R-:W-:Y:S01]  /*45d0*/  ISETP.GE.AND P0, PT, R66, 0x1, PT ;  /* 0x000000014200780c */ /* 0x000fe20003f06270 */
[----:B------:R-:W4:Y:S01]  /*45e0*/  LDS.128 R20, [R20+0x160] ;  /* 0x0001600014147984 */ /* 0x000f220000000c00 */
[----:B--2---:R-:W-:Y:S01]  /*45f0*/  VIADD R0, R0, 0xe0 ;  /* 0x000000e000007836 */ /* 0x004fe20000000000 */
[----:B------:R-:W-:Y:S01]  /*4600*/  @!PT LDS RZ, [RZ] ;  /* 0x00000000fffff984 */ /* 0x000fe20000000800 */
[----:B------:R-:W-:Y:S01]  /*4610*/  @!PT LDS RZ, [RZ] ;  /* 0x00000000fffff984 */ /* 0x000fe20000000800 */
[----:B------:R-:W-:Y:S01]  /*4620*/  @!PT LDS RZ, [RZ] ;  /* 0x00000000fffff984 */ /* 0x000fe20000000800 */
[----:B------:R-:W-:Y:S01]  /*4630*/  @!PT LDS RZ, [RZ] ;  /* 0x00000000fffff984 */ /* 0x000fe20000000800 */
[----:B------:R2:W-:Y:S06]  /*4640*/  MEMBAR.ALL.CTA ;  /* 0x0000000000007992 */ /* 0x0005ec0000008000 */
[----:B--2---:R-:W2:Y:S01]  /*4650*/  FENCE.VIEW.ASYNC.S ;  /* 0x00000000000073c6 */ /* 0x004ea20000000000 */
[----:B------:R-:W-:Y:S04]  /*4660*/  PRMT R0, RZ, 0x654, R0 ;  /* 0x00000654ff007816 */ /* 0x000fe80000000000 */
[----:B--2---:R2:W-:Y:S01]  /*4670*/  SYNCS.ARRIVE.TRANS64.RED.A1T0 RZ, [R0+URZ], RZ ;  /* 0x000000ff00ff79a7 */ /* 0x0045e200081004ff */
[----:B----4-:R-:W-:Y:S11]  /*4680*/  LOP3.LUT P3, RZ, R22, 0x1, RZ, 0xc0, !PT ;  /* 0x0000000116ff7812 */ /* 0x010ff6000786c0ff */
[----:B------:R-:W-:Y:S02]  /*4690*/  @!UPT UIADD3 URZ, UPT, UPT, URZ, URZ, URZ ;  /* 0x000000fffffff290 */ /* 0x000fe4000fffe0ff */
[----:B------:R-:W-:Y:S02]  /*46a0*/  @P3 MOV R13, R20 ;  /* 0x00000014000d3202 */ /* 0x000fe40000000f00 */
[----:B------:R-:W-:Y:S01]  /*46b0*/  @P3 LOP3.LUT R8, R21, 0xffff, RZ, 0xc0, !PT ;  /* 0x0000ffff15083812 */ /* 0x000fe200078ec0ff */
[----:B--2---:R-:W-:Y:S06]  /*46c0*/  @!P0 BRA `(.L_x_91) ;  /* 0x0000000000a48947 */ /* 0x004fec0003800000 */
[----:B-1----:R-:W-:Y:S01]  /*46d0*/  IMAD.HI.U32 R33, R24, R7, RZ ;  /* 0x0000000718217227 */ /* 0x002fe200078e00ff */
[----:B------:R-:W-:Y:S02]  /*46e0*/  ISETP.NE.AND P0, PT, R6, 0x1, PT ;  /* 0x000000010600780c */ /* 0x000fe40003f05270 */
[----:B------:R-:W-:Y:S01]  /*46f0*/  ISETP.NE.AND P2, PT, R66, 0x1, PT ;  /* 0x000000014200780c */ /* 0x000fe20003f45270 */
[----:B---3--:R-:W-:Y:S01]  /*4700*/  IMAD.HI.U32 R32, R19, R16, RZ ;  /* 0x0000001013207227 */ /* 0x008fe200078e00ff */
[----:B------:R-:W-:Y:S02]  /*4710*/  SHF.R.U32.HI R33, RZ, R18, R33 ;  /* 0x00000012ff217219 */ /* 0x000fe40000011621 */
[----:B------:R-:W-:Y:S01]  /*4720*/  ISETP.NE.AND P4, PT, R2, 0x1, PT ;  /* 0x000000010200780c */ /* 0x000fe20003f85270 */
[----:B------:R-:W-:Y:S01]  /*4730*/  IMAD.HI.U32 R34, R13, R16, RZ ;  /* 0x000000100d227227 */ /* 0x000fe200078e00ff */
[----:B------:R-:W-:Y:S02]  /*4740*/  SHF.R.U32.HI R32, RZ, R17, R32 ;  /* 0x00000011ff207219 */ /* 0x000fe40000011620 */
[----:B------:R-:W-:Y:S01]  /*4750*/  SEL R3, R24, R33, !P0 ;  /* 0x0000002118037207 */ /* 0x000fe20004000000 */
[C---:B------:R-:W-:Y:S01]  /*4760*/  IMAD.HI.U32 R33, R8.reuse, R7, RZ ;  /* 0x0000000708217227 */ /* 0x040fe200078e00ff */
[----:B------:R-:W-:Y:S02]  /*4770*/  SEL R11, R19, R32, !P4 ;  /* 0x00000020130b7207 */ /* 0x000fe40006000000 */
[----:B------:R-:W-:Y:S01]  /*4780*/  SHF.R.U32.HI R34, RZ, R17, R34 ;  /* 0x00000011ff227219 */ /* 0x000fe20000011622 */
[----:B------:R-:W-:Y:S01]  /*4790*/  IMAD.HI.U32 R36, R3, R4, RZ ;  /* 0x0000000403247227 */ /* 0x000fe200078e00ff */
[----:B------:R-:W-:Y:S03]  /*47a0*/  SHF.R.U32.HI R33, RZ, R18, R33 ;  /* 0x00000012ff217219 */ /* 0x000fe60000011621 */
[----:B------:R-:W-:Y:S01]  /*47b0*/  IMAD.HI.U32 R32, R11, R4, RZ ;  /* 0x000000040b207227 */ /* 0x000fe200078e00ff */
[----:B------:R-:W-:Y:S02]  /*47c0*/  @P2 SHF.R.U32.HI R3, RZ, R5, R36 ;  /* 0x00000005ff032219 */ /* 0x000fe40000011624 */
[----:B------:R-:W-:Y:S02]  /*47d0*/  SEL R9, R8, R33, !P0 ;  /* 0x0000002108097207 */ /* 0x000fe40004000000 */
[----:B------:R-:W-:Y:S01]  /*47e0*/  @P2 SHF.R.U32.HI R11, RZ, R5, R32 ;  /* 0x00000005ff0b2219 */ /* 0x000fe20000011620 */
[C---:B------:R-:W-:Y:S01]  /*47f0*/  IMAD R10, R66.reuse, R3, RZ ;  /* 0x00000003420a7224 */ /* 0x040fe200078e02ff */
[----:B------:R-:W-:Y:S01]  /*4800*/  SEL R3, R13, R34, !P4 ;  /* 0x000000220d037207 */ /* 0x000fe20006000000 */
[C---:B------:R-:W-:Y:S03]  /*4810*/  IMAD.HI.U32 R14, R9.reuse, R4, RZ ;  /* 0x00000004090e7227 */ /* 0x040fe600078e00ff */
[----:B------:R-:W-:Y:S01]  /*4820*/  ISETP.GE.AND P0, PT, R9, R10, PT ;  /* 0x0000000a0900720c */ /* 0x000fe20003f06270 */
[C---:B------:R-:W-:Y:S01]  /*4830*/  IMAD R12, R66.reuse, R11, RZ ;  /* 0x0000000b420c7224 */ /* 0x040fe200078e02ff */
[-C--:B------:R-:W-:Y:S04]  /*4840*/  SHF.R.U32.HI R14, RZ, R5.reuse, R14 ;  /* 0x00000005ff0e7219 */ /* 0x080fe8000001160e */
[----:B------:R-:W-:Y:S02]  /*4850*/  ISETP.GE.OR P0, PT, R3, R12, P0 ;  /* 0x0000000c0300720c */ /* 0x000fe40000706670 */
[----:B------:R-:W-:Y:S05]  /*4860*/  SEL R15, R9, R14, !P2 ;  /* 0x0000000e090f7207 */ /* 0x000fea0005000000 */
[----:B------:R-:W-:Y:S04]  /*4870*/  IMAD.MOV R14, RZ, RZ, -R15 ;  /* 0x000000ffff0e7224 */ /* 0x000fe800078e0a0f */
[----:B------:R-:W-:Y:S02]  /*4880*/  IMAD R14, R66, R14, R9 ;  /* 0x0000000e420e7224 */ /* 0x000fe400078e0209 */
[C---:B------:R-:W-:Y:S05]  /*4890*/  @!P0 IMAD.HI.U32 R10, R3.reuse, R4, RZ ;  /* 0x00000004030a8227 */ /* 0x040fea00078e00ff */
[----:B------:R-:W-:Y:S04]  /*48a0*/  @!P0 SHF.R.U32.HI R10, RZ, R5, R10 ;  /* 0x00000005ff0a8219 */ /* 0x000fe8000001160a */
[----:B------:R-:W-:Y:S01]  /*48b0*/  @!P0 SEL R0, R3, R10, !P2 ;  /* 0x0000000a03008207 */ /* 0x000fe20005000000 */
[----:B------:R-:W-:Y:S03]  /*48c0*/  IMAD.MOV R10, RZ, RZ, -R3 ;  /* 0x000000ffff0a7224 */ /* 0x000fe600078e0a03 */
[----:B------:R-:W-:Y:S01]  /*48d0*/  @!P0 IADD3 R15, PT, PT, R15, -R0, RZ ;  /* 0x800000000f0f8210 */ /* 0x000fe20007ffe0ff */
[----:B------:R-:W-:Y:S01]  /*48e0*/  @!P0 IMAD R0, R11, R14, R0 ;  /* 0x0000000e0b008224 */ /* 0x000fe200078e0200 */
[----:B------:R-:W-:Y:S01]  /*48f0*/  IADD3 R11, PT, PT, -R9, RZ, RZ ;  /* 0x000000ff090b7210 */ /* 0x000fe20007ffe1ff */
[----:B------:R-:W-:Y:S02]  /*4900*/  IMAD R13, R2, R10, R13 ;  /* 0x0000000a020d7224 */ /* 0x000fe400078e020d */
[----:B------:R-:W-:Y:S02]  /*4910*/  @!P0 IMAD R9, R15, R66, R3 ;  /* 0x000000420f098224 */ /* 0x000fe400078e0203 */
[----:B------:R-:W-:Y:S02]  /*4920*/  @!P0 IMAD.MOV.U32 R3, RZ, RZ, R0 ;  /* 0x000000ffff038224 */ /* 0x000fe400078e0000 */
[----:B------:R-:W-:Y:S02]  /*4930*/  IMAD R8, R6, R11, R8 ;  /* 0x0000000b06087224 */ /* 0x000fe400078e0208 */
[----:B------:R-:W-:Y:S02]  /*4940*/  IMAD R13, R3, R2, R13 ;  /* 0x00000002030d7224 */ /* 0x000fe400078e020d */
[----:B------:R-:W-:Y:S02]  /*4950*/  IMAD R8, R9, R6, R8 ;  /* 0x0000000609087224 */ /* 0x000fe400078e0208 */
.L_x_91:
[----:B------:R-:W-:Y:S05]  /*4960*/  BRA.U UP1, `(.L_x_92) ;  /* 0x0000000101107547 */ /* 0x000fea000b800000 */
[----:B------:R-:W-:Y:S04]  /*4970*/  MOV R0, UR6 ;  /* 0x0000000600007c02 */ /* 0x000fe80008000f00 */
[----:B------:R-:W-:Y:S04]  /*4980*/  SHF.L.U32 R3, R0, 0x1f, RZ ;  /* 0x0000001f00037819 */ /* 0x000fe800000006ff */
[----:B------:R-:W2:Y:S02]  /*4990*/  SYNCS.PHASECHK.TRANS64.TRYWAIT P0, [UR7+0xc8], R3 ;  /* 0x0000c803ff0075a7 */ /* 0x000ea40008001107 */
[----:B--2---:R-:W-:Y:S05]  /*49a0*/  @!P0 BRA `(.L_x_93) ;  /* 0x0000006800888947 */ /* 0x004fea0003800000 */
.L_x_92:
[----:B------:R-:W-:Y:S02]  /*49b0*/  R2UR UR42, R114 ;  /* 0x00000000722a72ca */ /* 0x000fe400000e0000 */
[----:B------:R-:W-:Y:S02]  /*49c0*/  R2UR UR43, R113 ;  /* 0x00000000712b72ca */ /* 0x000fe400000e0000 */
[----:B------:R-:W-:Y:S02]  /*49d0*/  ISETP.NE.U32.AND P2, PT, RZ, UR4, PT ;  /* 0x00000004ff007c0c */ /* 0x000fe4000bf45070 */
[----:B------:R-:W-:Y:S02]  /*49e0*/  SHF.L.U32 R12, R29, 0x1f, RZ ;  /* 0x0000001f1d0c7819 */ /* 0x000fe400000006ff */
[----:B------:R-:W-:Y:S05]  /*49f0*/  ISETP.NE.AND.EX P2, PT, RZ, UR5, PT, P2 ;  /* 0x00000005ff007c0c */ /* 0x000fea000bf45320 */
[----:B------:R-:W-:Y:S02]  /*4a00*/  USHF.L.U32 UR42, UR42, 0x8, URZ ;  /* 0x000000082a2a7899 */ /* 0x000fe400080006ff */
[----:B------:R-:W-:Y:S01]  /*4a10*/  USHF.L.U32 UR43, UR43, 0x6, URZ ;  /* 0x000000062b2b7899 */ /* 0x000fe200080006ff */
[----:B------:R-:W-:Y:S11]  /*4a20*/  BRA.U !UP4, `(.L_x_94) ;  /* 0x000000010c347547 */ /* 0x000ff6000b800000 */
[----:B------:R-:W-:Y:S01]  /*4a30*/  UPLOP3.LUT UP0, UPT, UPT, UPT, UP3, 0x80, 0x8 ;  /* 0x000000000008789c */ /* 0x000fe20003f0f030 */
[----:B--2---:R-:W-:Y:S02]  /*4a40*/  HFMA2 R0, -RZ, RZ, 0, 5.9604644775390625e-08 ;  /* 0x00000001ff007431 */ /* 0x004fe400000001ff */
[----:B------:R-:W-:Y:S03]  /*4a50*/  IMAD.MOV.U32 R110, RZ, RZ, 0x1 ;  /* 0x00000001ff6e7424 */ /* 0x000fe600078e00ff */
[----:B------:R-:W-:Y:S05]  /*4a60*/  PLOP3.LUT P0, PT, PT, PT, UP0, 0x80, 0x8 ;  /* 0x000000000008781c */ /* 0x000fea0003f0f008 */
[----:B------:R-:W2:Y:S01]  /*4a70*/  @UP0 LDCU.64 UR10, c[0x0][0x888] ;  /* 0x00011100ff0a07ac */ /* 0x000ea20008000a00 */
[----:B------:R-:W-:Y:S07]  /*4a80*/  @UP0 UIMAD UR8, UR36, UR4, URZ ;  /* 0x00000004240802a4 */ /* 0x000fee000f8e02ff */
[----:B------:R-:W-:Y:S01]  /*4a90*/  @!P0 PRMT R110, R0, 0x7610, R110 ;  /* 0x00007610006e8816 */ /* 0x000fe2000000006e */
[----:B--2---:R-:W-:Y:S03]  /*4aa0*/  @UP0 UIMAD.WIDE UR10, UR8, 0x4, UR10 ;  /* 0x00000004080a08a5 */ /* 0x004fe6000f8e020a */
[----:B------:R-:W2:Y:S03]  /*4ab0*/  @!UP0 LDCU UR8, c[0x0][0x880] ;  /* 0x00011000ff0887ac */ /* 0x000ea60008000800 */
[----:B------:R-:W-:Y:S01]  /*4ac0*/  IMAD.U32 R10, RZ, RZ, UR10 ;  /* 0x0000000aff0a7e24 */ /* 0x000fe2000f8e00ff */
[----:B------:R-:W-:Y:S05]  /*4ad0*/  MOV R11, UR11 ;  /* 0x0000000b000b7c02 */ /* 0x000fea0008000f00 */
[----:B-----5:R4:W5:Y:S02]  /*4ae0*/  @P0 LDG.E R83, desc[UR38][R10.64] ;  /* 0x000000260a530981 */ /* 0x020964000c1e1900 */
[----:B--2-4-:R-:W-:Y:S07]  /*4af0*/  @!P0 IMAD.U32 R83, RZ, RZ, UR8 ;  /* 0x00000008ff538e24 */ /* 0x014fee000f8e00ff */
.L_x_94:
[----:B-----5:R-:W-:Y:S01]  /*4b00*/  @!P2 FSETP.EQ.AND P0, PT, R83, RZ, PT ;  /* 0x000000ff5300a20b */ /* 0x020fe20003f02000 */
[----:B------:R-:W-:Y:S01]  /*4b10*/  @!UPT UIADD3 URZ, UPT, UPT, URZ, URZ, URZ ;  /* 0x000000fffffff290 */ /* 0x000fe2000fffe0ff */
[----:B------:R-:W-:Y:S11]  /*4b20*/  @!P2 BRA `(.L_x_95) ;  /* 0x000000000014a947 */ /* 0x000ff60003800000 */
[----:B------:R-:W-:Y:S02]  /*4b30*/  LOP3.LUT P2, RZ, R110, 0xff, RZ, 0xc0, !PT ;  /* 0x000000ff6eff7812 */ /* 0x000fe4000784c0ff */
[----:B------:R-:W-:Y:S04]  /*4b40*/  PLOP3.LUT P0, PT, PT, PT, UP0, 0x80, 0x8 ;  /* 0x000000000008781c */ /* 0x000fe80003f0f008 */
[----:B------:R-:W-:Y:S07]  /*4b50*/  PLOP3.LUT P0, PT, P0, PT, PT, 0x8, 0x80 ;  /* 0x000000000080781c */ /* 0x000fee000070e170 */
[----:B------:R-:W-:Y:S11]  /*4b60*/  @P2 FSETP.EQ.AND P0, PT, R83, RZ, PT ;  /* 0x000000ff5300220b */ /* 0x000ff60003f02000 */
[----:B------:R-:W-:Y:S02]  /*4b70*/  @!UPT UIADD3 URZ, UPT, UPT, URZ, URZ, URZ ;  /* 0x000000fffffff290 */ /* 0x000fe4000fffe0ff */
.L_x_95:
[----:B------:R-:W4:Y:S01]  /*4b80*/  SYNCS.PHASECHK.TRANS64.TRYWAIT P2, [UR7+0xa0], R12 ;  /* 0x0000a00cff0075a7 */ /* 0x000f220008041107 */
[----:B------:R-:W-:Y:S04]  /*4b90*/  ELECT P4, URZ, PT ;  /* 0x0000000000ff782f */ /* 0x000fe80003880000 */
[----:B------:R-:W-:Y:S11]  /*4ba0*/  PLOP3.LUT P4, PT, P0, P4, PT, 0xf2, 0x2f ;  /* 0x00000000002f781c */ /* 0x000ff60000789e72 */
[----:B------:R-:W-:Y:S02]  /*4bb0*/  @!UPT UIADD3 URZ, UPT, UPT, URZ, URZ, URZ ;  /* 0x000000fffffff290 */ /* 0x000fe4000fffe0ff */
[----:B-1----:R-:W-:Y:S05]  /*4bc0*/  @!P4 IADD3 R9, P0, PT, R30, 0x580, RZ ;  /* 0x000005801e09c810 */ /* 0x002fea0007f1e0ff */
[----:B--2---:R-:W-:Y:S01]  /*4bd0*/  @!P4 IMAD.X R0, RZ, RZ, R31, P0 ;  /* 0x000000ffff00c224 */ /* 0x004fe200000e061f */
[----:B----4-:R-:W-:Y:S07]  /*4be0*/  @!P2 BRA `(.L_x_96) ;  /* 0x000000680010a947 */ /* 0x010fee0003800000 */
.L_x_179:
[----:B------:R-:W-:Y:S01]  /*4bf0*/  @!P4 R2UR UR9, R9 ;  /* 0x000000000909c2ca */ /* 0x000fe200000e0000 */
[----:B------:R-:W-:Y:S01]  /*4c00*/  VOTEU.ALL UP1, P4 ;  /* 0x0000000000ff7886 */ /* 0x000fe20002020000 */
[----:B------:R-:W-:Y:S01]  /*4c10*/  @!P4 R2UR UR8, R0 ;  /* 0x000000000008c2ca */ /* 0x000fe200000e0000 */
[----:B------:R-:W-:Y:S01]  /*4c20*/  VOTEU.ALL UP2, P4 ;  /* 0x0000000000ff7886 */ /* 0x000fe20002040000 */
[----:B------:R-:W-:Y:S01]  /*4c30*/  UMOV UR16, 0x0 ;  /* 0x0000000000107882 */ /* 0x000fe20000000000 */
[----:B------:R-:W-:Y:S01]  /*4c40*/  UMOV UR17, 0x10000000 ;  /* 0x1000000000117882 */ /* 0x000fe20000000000 */
[----:B------:R-:W-:Y:S01]  /*4c50*/  @!UP1 UIADD3 UR40, UPT, UPT, UR7, 0x200, URZ ;  /* 0x0000020007289890 */ /* 0x000fe2000fffe0ff */
[----:B------:R-:W-:Y:S01]  /*4c60*/  @!P4 IMAD.MOV.U32 R0, RZ, RZ, 0x2000 ;  /* 0x00002000ff00c424 */ /* 0x000fe200078e00ff */
[----:B------:R-:W-:Y:S01]  /*4c70*/  UMOV UR44, UR36 ;  /* 0x00000024002c7c82 */ /* 0x000fe20008000000 */
[----:B------:R-:W-:Y:S01]  /*4c80*/  @!UP1 UIADD3 UR10, UPT, UPT, UR42, 0x80, URZ ;  /* 0x000000802a0a9890 */ /* 0x000fe2000fffe0ff */
[----:B------:R-:W-:Y:S01]  /*4c90*/  @!P4 IADD3 R9, P0, PT, R30, 0x580, RZ ;  /* 0x000005801e09c810 */ /* 0x000fe20007f1e0ff */
[----:B------:R-:W-:Y:S01]  /*4ca0*/  UMOV UR11, UR43 ;  /* 0x0000002b000b7c82 */ /* 0x000fe20008000000 */
[----:B------:R-:W-:Y:S01]  /*4cb0*/  UMOV UR12, UR36 ;  /* 0x00000024000c7c82 */ /* 0x000fe20008000000 */
[----:B------:R-:W-:Y:S01]  /*4cc0*/  IMAD.U32 R10, RZ, RZ, UR9 ;  /* 0x00000009ff0a7e24 */ /* 0x000fe2000f8e00ff */
[----:B------:R-:W-:Y:S01]  /*4cd0*/  UMOV UR9, UR41 ;  /* 0x0000002900097c82 */ /* 0x000fe20008000000 */
[----:B------:R-:W-:Y:S01]  /*4ce0*/  IMAD.U32 R11, RZ, RZ, UR8 ;  /* 0x00000008ff0b7e24 */ /* 0x000fe2000f8e00ff */
[----:B------:R-:W-:Y:S02]  /*4cf0*/  @!UP1 UIADD3 UR8, UPT, UPT, UR7, 0x1200, URZ ;  /* 0x0000120007089890 */ /* 0x000fe4000fffe0ff */
[----:B------:R-:W-:Y:S01]  /*4d00*/  @!P4 R2UR UR18, R10 ;  /* 0x000000000a12c2ca */ /* 0x000fe200000e0000 */
[----:B------:R-:W-:Y:S01]  /*4d10*/  VOTEU.ALL UP1, P4 ;  /* 0x0000000000ff7886 */ /* 0x000fe20002020000 */
[----:B------:R-:W-:Y:S01]  /*4d20*/  @!P4 R2UR UR19, R11 ;  /* 0x000000000b13c2ca */ /* 0x000fe200000e0000 */
[----:B------:R-:W-:Y:S11]  /*4d30*/  UPRMT UR14, UR37, 0x654, UR41 ;  /* 0x00000654250e7896 */ /* 0x000ff60008000029 */
[----:B------:R-:W-:Y:S01]  /*4d40*/  @!UPT UIADD3 URZ, UPT, UPT, URZ, URZ, URZ ;  /* 0x000000fffffff290 */ /* 0x000fe2000fffe0ff */
[----:B------:R2:W-:Y:S01]  /*4d50*/  @!UP2 UTMALDG.3D [UR40], [UR18], desc[UR16] ;  /* 0x000010281200a5b4 */ /* 0x0005e20008011000 */
[----:B------:R2:W-:Y:S01]  /*4d60*/  @!UP1 UTMALDG.3D [UR8], [UR18], desc[UR16] ;  /* 0x00001008120095b4 */ /* 0x0005e20008011000 */
[----:B------:R4:W-:Y:S01]  /*4d70*/  @!P4 SYNCS.ARRIVE.TRANS64.RED.A0TR RZ, [UR7+0x80], R0 ;  /* 0x00008000ffffc9a7 */ /* 0x0009e20008300407 */
[----:B------:R-:W-:Y:S01]  /*4d80*/  SYNCS.ARRIVE.TRANS64.RED.A1T0 RZ, [UR14], RZ ;  /* 0x000000ffffff79a7 */ /* 0x000fe2000810040e */
[----:B----4-:R-:W-:Y:S01]  /*4d90*/  @!P4 IMAD.X R0, RZ, RZ, R31, P0 ;  /* 0x000000ffff00c224 */ /* 0x010fe200000e061f */
[----:B------:R-:W4:Y:S02]  /*4da0*/  SYNCS.PHASECHK.TRANS64.TRYWAIT P2, [UR7+0xa8], R12 ;  /* 0x0000a80cff0075a7 */ /* 0x000f240008041107 */
[----:B--2-4-:R-:W-:Y:S05]  /*4db0*/  @!P2 BRA `(.L_x_97) ;  /* 0x0000006400b4a947 */ /* 0x014fea0003800000 */
.L_x_181:
        /* <DEDUP_REMOVED lines=8> */
[----:B------:R-:W-:Y:S01]  /*4e40*/  @!UP1 UIADD3 UR32, UPT, UPT, UR7, 0x2200, URZ ;  /* 0x0000220007209890 */ /* 0x000fe2000fffe0ff */
[----:B------:R-:W-:Y:S01]  /*4e50*/  @!P4 IADD3 R33, P0, PT, R30, 0x580, RZ ;  /* 0x000005801e21c810 */ /* 0x000fe20007f1e0ff */
[----:B------:R-:W-:Y:S01]  /*4e60*/  UMOV UR35, UR43 ;  /* 0x0000002b00237c82 */ /* 0x000fe20008000000 */
[----:B------:R-:W-:Y:S02]  /*4e70*/  @!UP1 UIADD3 UR10, UPT, UPT, UR42, 0xa0, URZ ;  /* 0x000000a02a0a9890 */ /* 0x000fe4000fffe0ff */
[----:B------:R-:W-:Y:S01]  /*4e80*/  IMAD.U32 R10, RZ, RZ, UR9 ;  /* 0x00000009ff0a7e24 */ /* 0x000fe2000f8e00ff */
[----:B------:R-:W-:Y:S01]  /*4e90*/  UMOV UR9, UR33 ;  /* 0x0000002100097c82 */ /* 0x000fe20008000000 */
[----:B------:R-:W-:Y:S01]  /*4ea0*/  IMAD.U32 R11, RZ, RZ, UR8 ;  /* 0x00000008ff0b7e24 */ /* 0x000fe2000f8e00ff */
[----:B------:R-:W-:Y:S01]  /*4eb0*/  @!UP1 UIADD3 UR8, UPT, UPT, UR7, 0x3200, URZ ;  /* 0x0000320007089890 */ /* 0x000fe2000fffe0ff */
[----:B------:R-:W-:Y:S01]  /*4ec0*/  @!P4 IMAD.X R32, RZ, RZ, R31, P0 ;  /* 0x000000ffff20c224 */ /* 0x000fe200000e061f */
[----:B------:R-:W-:Y:S01]  /*4ed0*/  @!P4 R2UR UR18, R10 ;  /* 0x000000000a12c2ca */ /* 0x000fe200000e0000 */
[----:B------:R-:W-:Y:S01]  /*4ee0*/  VOTEU.ALL UP1, P4 ;  /* 0x0000000000ff7886 */ /* 0x000fe20002020000 */
[----:B------:R-:W-:Y:S01]  /*4ef0*/  @!P4 R2UR UR19, R11 ;  /* 0x000000000b13c2ca */ /* 0x000fe200000e0000 */
[----:B------:R-:W-:Y:S01]  /*4f00*/  UMOV UR11, UR43 ;  /* 0x0000002b000b7c82 */ /* 0x000fe20008000000 */
[----:B------:R-:W-:Y:S01]  /*4f10*/  UMOV UR12, UR36 ;  /* 0x00000024000c7c82 */ /* 0x000fe20008000000 */
[----:B------:R-:W-:Y:S10]  /*4f20*/  UPRMT UR14, UR37, 0x654, UR33 ;  /* 0x00000654250e7896 */ /* 0x000ff40008000021 */
[----:B------:R2:W-:Y:S01]  /*4f30*/  @!UP2 UTMALDG.3D [UR32], [UR18], desc[UR16] ;  /* 0x000010201200a5b4 */ /* 0x0005e20008011000 */
[----:B------:R2:W-:Y:S01]  /*4f40*/  @!UP1 UTMALDG.3D [UR8], [UR18], desc[UR16] ;  /* 0x00001008120095b4 */ /* 0x0005e20008011000 */
[----:B------:R2:W-:Y:S01]  /*4f50*/  @!P4 SYNCS.ARRIVE.TRANS64.RED.A0TR RZ, [UR7+0x88], R0 ;  /* 0x00008800ffffc9a7 */ /* 0x0005e20008300407 */
[----:B------:R-:W-:Y:S01]  /*4f60*/  SYNCS.ARRIVE.TRANS64.RED.A1T0 RZ, [UR14], RZ ;  /* 0x000000ffffff79a7 */ /* 0x000fe2000810040e */
[----:B------:R-:W4:Y:S02]  /*4f70*/  SYNCS.PHASECHK.TRANS64.TRYWAIT P2, [UR7+0xb0], R12 ;  /* 0x0000b00cff0075a7 */ /* 0x000f240008041107 */
[----:B--2-4-:R-:W-:Y:S05]  /*4f80*/  @!P2 BRA `(.L_x_98) ;  /* 0x000000640058a947 */ /* 0x014fea0003800000 */
.L_x_183:
[----:B------:R-:W2:Y:S01]  /*4f90*/  LDC.64 R14, c[0x0][0xb10] ;  /* 0x0002c400ff0e7b82 */ /* 0x000ea20000000a00 */
[----:B------:R-:W-:Y:S01]  /*4fa0*/  @!P4 R2UR UR9, R33 ;  /* 0x000000002109c2ca */ /* 0x000fe200000e0000 */
[----:B------:R-:W-:Y:S01]  /*4fb0*/  VOTEU.ALL UP1, P4 ;  /* 0x0000000000ff7886 */ /* 0x000fe20002020000 */
[----:B------:R-:W-:Y:S01]  /*4fc0*/  @!P4 R2UR UR8, R32 ;  /* 0x000000002008c2ca */ /* 0x000fe200000e0000 */
[----:B------:R-:W-:Y:S01]  /*4fd0*/  VOTEU.ALL UP2, P4 ;  /* 0x0000000000ff7886 */ /* 0x000fe20002040000 */
[----:B------:R-:W-:Y:S03]  /*4fe0*/  UMOV UR16, 0x0 ;  /* 0x0000000000107882 */ /* 0x000fe60000000000 */
[----:B------:R-:W4:Y:S01]  /*4ff0*/  LDC.64 R10, c[0x0][0xb18] ;  /* 0x0002c600ff0a7b82 */ /* 0x000f220000000a00 */
[----:B------:R-:W-:Y:S01]  /*5000*/  @!UP1 UIADD3 UR26, UPT, UPT, UR42, 0x40, URZ ;  /* 0x000000402a1a9890 */ /* 0x000fe2000fffe0ff */
[----:B------:R-:W-:Y:S01]  /*5010*/  @P3 SHF.R.U32.HI R26, RZ, 0x10, R21 ;  /* 0x00000010ff1a3819 */ /* 0x000fe20000011615 */
[----:B------:R-:W-:Y:S01]  /*5020*/  @!UP1 UIADD3 UR24, UPT, UPT, UR7, 0x4200, URZ ;  /* 0x0000420007189890 */ /* 0x000fe2000fffe0ff */
[----:B------:R-:W-:Y:S01]  /*5030*/  VIADD R28, R28, 0x1 ;  /* 0x000000011c1c7836 */ /* 0x000fe20000000000 */
[----:B------:R-:W-:Y:S03]  /*5040*/  UMOV UR17, 0x10000000 ;  /* 0x1000000000117882 */ /* 0x000fe60000000000 */
[----:B------:R-:W5:Y:S01]  /*5050*/  @!P1 LDC R0, c[0x0][0xb20] ;  /* 0x0002c800ff009b82 */ /* 0x000f620000000800 */
[----:B------:R-:W-:Y:S01]  /*5060*/  UMOV UR27, UR43 ;  /* 0x0000002b001b7c82 */ /* 0x000fe20008000000 */
[----:B------:R-:W-:Y:S01]  /*5070*/  IMAD.U32 R32, RZ, RZ, UR9 ;  /* 0x00000009ff207e24 */ /* 0x000fe2000f8e00ff */
[----:B------:R-:W-:Y:S05]  /*5080*/  UMOV UR28, UR36 ;  /* 0x00000024001c7c82 */ /* 0x000fea0008000000 */
[----:B-1----:R-:W1:Y:S01]  /*5090*/  @!P1 LDC R3, c[0x0][0xb0c] ;  /* 0x0002c300ff039b82 */ /* 0x002e620000000800 */
[----:B------:R-:W-:Y:S01]  /*50a0*/  IMAD.U32 R33, RZ, RZ, UR8 ;  /* 0x00000008ff217e24 */ /* 0x000fe2000f8e00ff */
[----:B------:R-:W-:Y:S01]  /*50b0*/  @!UP1 UIADD3 UR10, UPT, UPT, UR42, 0xc0, URZ ;  /* 0x000000c02a0a9890 */ /* 0x000fe2000fffe0ff */
[----:B------:R-:W-:Y:S01]  /*50c0*/  @!P4 R2UR UR18, R32 ;  /* 0x000000002012c2ca */ /* 0x000fe200000e0000 */
[----:B------:R-:W-:Y:S01]  /*50d0*/  @!UP1 UIADD3 UR8, UPT, UPT, UR7, 0x5200, URZ ;  /* 0x0000520007089890 */ /* 0x000fe2000fffe0ff */
[----:B------:R-:W-:Y:S01]  /*50e0*/  @!P4 IMAD.MOV.U32 R32, RZ, RZ, 0x2000 ;  /* 0x00002000ff20c424 */ /* 0x000fe200078e00ff */
[----:B------:R-:W-:Y:S01]  /*50f0*/  @!P4 R2UR UR19, R33 ;  /* 0x000000002113c2ca */ /* 0x000fe200000e0000 */
[----:B------:R-:W-:Y:S01]  /*5100*/  VOTEU.ALL UP1, P4 ;  /* 0x0000000000ff7886 */ /* 0x000fe20002020000 */
[----:B------:R-:W-:Y:S01]  /*5110*/  UMOV UR9, UR25 ;  /* 0x0000001900097c82 */ /* 0x000fe20008000000 */
[----:B------:R-:W-:Y:S01]  /*5120*/  UMOV UR11, UR43 ;  /* 0x0000002b000b7c82 */ /* 0x000fe20008000000 */
[----:B------:R-:W-:Y:S01]  /*5130*/  UMOV UR12, UR36 ;  /* 0x00000024000c7c82 */ /* 0x000fe20008000000 */
[----:B------:R-:W-:Y:S08]  /*5140*/  UPRMT UR14, UR37, 0x654, UR25 ;  /* 0x00000654250e7896 */ /* 0x000ff00008000019 */
[----:B------:R1:W-:Y:S02]  /*5150*/  @!UP2 UTMALDG.3D [UR24], [UR18], desc[UR16] ;  /* 0x000010181200a5b4 */ /* 0x0003e40008011000 */
[----:B-1----:R-:W-:Y:S01]  /*5160*/  @!P1 ISETP.NE.AND P2, PT, R3, 0x1, PT ;  /* 0x000000010300980c */ /* 0x002fe20003f45270 */
[C---:B--2---:R-:W-:Y:S01]  /*5170*/  @!P1 IMAD.HI.U32 R14, R13.reuse, R14, RZ ;  /* 0x0000000e0d0e9227 */ /* 0x044fe200078e00ff */
[----:B----4-:R-:W-:Y:S01]  /*5180*/  @!P1 ISETP.NE.AND P0, PT, R10, 0x1, PT ;  /* 0x000000010a00980c */ /* 0x010fe20003f05270 */
[----:B------:R1:W-:Y:S01]  /*5190*/  @!UP1 UTMALDG.3D [UR8], [UR18], desc[UR16] ;  /* 0x00001008120095b4 */ /* 0x0003e20008011000 */
[----:B------:R1:W-:Y:S01]  /*51a0*/  @!P4 SYNCS.ARRIVE.TRANS64.RED.A0TR RZ, [UR7+0x90], R32 ;  /* 0x00009020ffffc9a7 */ /* 0x0003e20008300407 */
[C---:B------:R-:W-:Y:S01]  /*51b0*/  @!P1 IMAD.HI.U32 R11, R8.reuse, R11, RZ ;  /* 0x0000000b080b9227 */ /* 0x040fe200078e00ff */
[----:B------:R-:W-:Y:S04]  /*51c0*/  @!P1 SHF.R.U32.HI R14, RZ, R15, R14 ;  /* 0x0000000fff0e9219 */ /* 0x000fe8000001160e */
[----:B-----5:R-:W-:Y:S02]  /*51d0*/  @!P1 SHF.R.U32.HI R9, RZ, R0, R11 ;  /* 0x00000000ff099219 */ /* 0x020fe4000001160b */
[----:B------:R-:W-:Y:S02]  /*51e0*/  @!P1 SEL R14, R13, R14, !P2 ;  /* 0x0000000e0d0e9207 */ /* 0x000fe40005000000 */
[----:B------:R-:W-:Y:S05]  /*51f0*/  @!P1 SEL R9, R8, R9, !P0 ;  /* 0x0000000908099207 */ /* 0x000fea0004000000 */
[----:B------:R-:W-:Y:S01]  /*5200*/  @!P1 IMAD.IADD R0, R9, 0x1, -R14 ;  /* 0x0000000109009824 */ /* 0x000fe200078e0a0e */
[----:B------:R-:W-:Y:S01]  /*5210*/  SYNCS.ARRIVE.TRANS64.RED.A1T0 RZ, [UR14], RZ ;  /* 0x000000ffffff79a7 */ /* 0x000fe2000810040e */
[----:B------:R-:W-:Y:S02]  /*5220*/  @!P1 IMAD.IADD R9, R14, 0x1, -R9 ;  /* 0x000000010e099824 */ /* 0x000fe400078e0a09 */
[----:B------:R-:W-:Y:S02]  /*5230*/  @!P1 IMAD R13, R0, R3, R13 ;  /* 0x00000003000d9224 */ /* 0x000fe400078e020d */
[----:B------:R-:W-:Y:S01]  /*5240*/  @!P1 IMAD R8, R9, R10, R8 ;  /* 0x0000000a09089224 */ /* 0x000fe200078e0208 */
[----:B------:R-:W2:Y:S02]  /*5250*/  SYNCS.PHASECHK.TRANS64.TRYWAIT P5, [UR7+0xb8], R12 ;  /* 0x0000b80cff0075a7 */ /* 0x000ea400080a1107 */
[----:B-12---:R-:W-:Y:S05]  /*5260*/  @!P5 BRA `(.L_x_99) ;  /* 0x0000006000b8d947 */ /* 0x006fea0003800000 */
.L_x_185:
[----:B-1----:R-:W-:Y:S01]  /*5270*/  @!P4 IADD3 R3, P0, PT, R30, 0x580, RZ ;  /* 0x000005801e03c810 */ /* 0x002fe20007f1e0ff */
[----:B------:R-:W-:Y:S01]  /*5280*/  VOTEU.ALL UP1, P4 ;  /* 0x0000000000ff7886 */ /* 0x000fe20002020000 */
[----:B------:R-:W-:Y:S01]  /*5290*/  VOTEU.ALL UP2, P4 ;  /* 0x0000000000ff7886 */ /* 0x000fe20002040000 */
[----:B------:R-:W-:Y:S01]  /*52a0*/  UMOV UR14, 0x0 ;  /* 0x00000000000e7882 */ /* 0x000fe20000000000 */
[----:B------:R-:W-:Y:S01]  /*52b0*/  @!P4 R2UR UR9, R3 ;  /* 0x000000000309c2ca */ /* 0x000fe200000e0000 */
[----:B------:R-:W-:Y:S01]  /*52c0*/  @!P4 IMAD.X R0, RZ, RZ, R31, P0 ;  /* 0x000000ffff00c224 */ /* 0x000fe200000e061f */
[----:B------:R-:W-:Y:S01]  /*52d0*/  @!UP1 UIADD3 UR17, UPT, UPT, UR7, 0x98, URZ ;  /* 0x0000009807119890 */ /* 0x000fe2000fffe0ff */
[----:B------:R-:W-:Y:S01]  /*52e0*/  ISETP.NE.AND P0, PT, R28, 0x2, PT ;  /* 0x000000021c00780c */ /* 0x000fe20003f05270 */
[----:B------:R-:W-:Y:S01]  /*52f0*/  @!UP1 UIADD3 UR18, UPT, UPT, UR42, 0x60, URZ ;  /* 0x000000602a129890 */ /* 0x000fe2000fffe0ff */
[----:B------:R-:W-:Y:S01]  /*5300*/  LOP3.LUT R29, R29, 0x1, RZ, 0x3c, !PT ;  /* 0x000000011d1d7812 */ /* 0x000fe200078e3cff */
[----:B------:R-:W-:Y:S01]  /*5310*/  @!UP1 UIADD3 UR16, UPT, UPT, UR7, 0x6200, URZ ;  /* 0x0000620007109890 */ /* 0x000fe2000fffe0ff */
[----:B------:R-:W-:Y:S01]  /*5320*/  @!P4 R2UR UR8, R0 ;  /* 0x000000000008c2ca */ /* 0x000fe200000e0000 */
[----:B------:R-:W-:Y:S01]  /*5330*/  UMOV UR15, 0x10000000 ;  /* 0x10000000000f7882 */ /* 0x000fe20000000000 */
[----:B------:R-:W-:Y:S01]  /*5340*/  UMOV UR19, UR43 ;  /* 0x0000002b00137c82 */ /* 0x000fe20008000000 */
[----:B------:R-:W-:Y:S01]  /*5350*/  UMOV UR20, UR36 ;  /* 0x0000002400147c82 */ /* 0x000fe20008000000 */
[----:B------:R-:W-:Y:S01]  /*5360*/  @!UP1 UIADD3 UR10, UPT, UPT, UR42, 0xe0, URZ ;  /* 0x000000e02a0a9890 */ /* 0x000fe2000fffe0ff */
[----:B------:R-:W-:Y:S01]  /*5370*/  SEL R0, RZ, 0x1, P0 ;  /* 0x00000001ff007807 */ /* 0x000fe20000000000 */
[----:B------:R-:W-:Y:S01]  /*5380*/  IMAD.U32 R10, RZ, RZ, UR9 ;  /* 0x00000009ff0a7e24 */ /* 0x000fe2000f8e00ff */
[----:B------:R-:W-:Y:S01]  /*5390*/  UMOV UR11, UR43 ;  /* 0x0000002b000b7c82 */ /* 0x000fe20008000000 */
[----:B------:R-:W-:Y:S01]  /*53a0*/  UMOV UR12, UR36 ;  /* 0x00000024000c7c82 */ /* 0x000fe20008000000 */
[----:B------:R-:W-:Y:S01]  /*53b0*/  UMOV UR9, UR17 ;  /* 0x0000001100097c82 */ /* 0x000fe20008000000 */
[----:B------:R-:W-:Y:S01]  /*53c0*/  @P3 R2UR UR36, R26 ;  /* 0x000000001a2432ca */ /* 0x000fe200000e0000 */
[----:B------:R-:W-:Y:S01]  /*53d0*/  IMAD.IADD R114, R8, 0x1, R109 ;  /* 0x0000000108727824 */ /* 0x000fe200078e026d */
[----:B------:R-:W-:Y:S01]  /*53e0*/  @!P4 R2UR UR22, R10 ;  /* 0x000000000a16c2ca */ /* 0x000fe200000e0000 */
[----:B------:R-:W-:Y:S01]  /*53f0*/  IMAD.U32 R11, RZ, RZ, UR8 ;  /* 0x00000008ff0b7e24 */ /* 0x000fe2000f8e00ff */
[----:B------:R-:W-:Y:S01]  /*5400*/  @!UP1 UIADD3 UR8, UPT, UPT, UR7, 0x7200, URZ ;  /* 0x0000720007089890 */ /* 0x000fe2000fffe0ff */
[----:B------:R-:W-:Y:S01]  /*5410*/  LOP3.LUT R27, R27, R0, RZ, 0x3c, !PT ;  /* 0x000000001b1b7212 */ /* 0x000fe200078e3cff */
[----:B------:R-:W-:Y:S01]  /*5420*/  VOTEU.ALL UP1, P4 ;  /* 0x0000000000ff7886 */ /* 0x000fe20002020000 */
[----:B------:R-:W-:Y:S01]  /*5430*/  IMAD.IADD R113, R13, 0x1, R108 ;  /* 0x000000010d717824 */ /* 0x000fe200078e026c */
[----:B------:R-:W-:Y:S02]  /*5440*/  @!P4 R2UR UR23, R11 ;  /* 0x000000000b17c2ca */ /* 0x000fe400000e0000 */
[----:B------:R-:W-:Y:S11]  /*5450*/  SEL R28, R28, RZ, P0 ;  /* 0x000000ff1c1c7207 */ /* 0x000ff60000000000 */
[----:B------:R2:W-:Y:S01]  /*5460*/  @!UP2 UTMALDG.3D [UR16], [UR22], desc[UR14] ;  /* 0x00000e101600a5b4 */ /* 0x0005e20008011000 */
[----:B------:R2:W-:Y:S01]  /*5470*/  @!UP1 UTMALDG.3D [UR8], [UR22], desc[UR14] ;  /* 0x00000e08160095b4 */ /* 0x0005e20008011000 */
[----:B------:R2:W-:Y:S01]  /*5480*/  @!P4 SYNCS.ARRIVE.TRANS64.RED.A0TR RZ, [UR7+0x98], R25 ;  /* 0x00009819ffffc9a7 */ /* 0x0005e20008300407 */
[----:B------:R-:W-:Y:S01]  /*5490*/  UPLOP3.LUT UP1, UPT, UPT, UPT, UPT, 0x80, 0x8 ;  /* 0x000000000008789c */ /* 0x000fe20003f2f070 */
[----:B------:R-:W-:Y:S01]  /*54a0*/  SYNCS.ARRIVE.TRANS64.RED.A1T0 RZ, [UR13], RZ ;  /* 0x000000ffffff79a7 */ /* 0x000fe2000810040d */
[----:B------:R-:W-:Y:S09]  /*54b0*/  @P3 BRA `(.L_x_100) ;  /* 0xfffffff000303947 */ /* 0x000ff2000383ffff */
[----:B------:R-:W-:-:S04]  /*54c0*/  SHF.L.U32 R3, R29, 0x1f, RZ ;  /* 0x0000001f1d037819 */ /* 0x000fc800000006ff */
[----:B------:R-:W1:Y:S02]  /*54d0*/  SYNCS.PHASECHK.TRANS64.TRYWAIT P0, [UR7+0xa0], R3 ;  /* 0x0000a003ff0075a7 */ /* 0x000e640008001107 */
[----:B-1----:R-:W-:Y:S05]  /*54e0*/  @!P0 BRA `(.L_x_101) ;  /* 0x0000006000308947 */ /* 0x002fea0003800000 */
.L_x_187:
[----:B------:R-:W4:Y:S02]  /*54f0*/  SYNCS.PHASECHK.TRANS64.TRYWAIT P0, [UR7+0xa8], R3 ;  /* 0x0000a803ff0075a7 */ /* 0x000f240008001107 */
[----:B----4-:R-:W-:Y:S05]  /*5500*/  @!P0 BRA `(.L_x_102) ;  /* 0x0000006000408947 */ /* 0x010fea0003800000 */
.L_x_189:
[----:B------:R-:W4:Y:S02]  /*5510*/  SYNCS.PHASECHK.TRANS64.TRYWAIT P0, [UR7+0xb0], R3 ;  /* 0x0000b003ff0075a7 */ /* 0x000f240008001107 */
[----:B----4-:R-:W-:Y:S05]  /*5520*/  @!P0 BRA `(.L_x_103) ;  /* 0x0000006000508947 */ /* 0x010fea0003800000 */
.L_x_191:
[----:B-1----:R-:W-:-:S07]  /*5530*/  MOV R0, UR7 ;  /* 0x0000000700007c02 */ /* 0x002fce0008000f00 */
.L_x_104:
[----:B-1----:R-:W-:-:S04]  /*5540*/  SHF.L.U32 R3, R29, 0x1f, RZ ;  /* 0x0000001f1d037819 */ /* 0x002fc800000006ff */
[----:B------:R1:W4:Y:S03]  /*5550*/  SYNCS.PHASECHK.TRANS64.TRYWAIT P0, [R0+URZ+0xb8], R3 ;  /* 0x0000b803000075a7 */ /* 0x00032600080011ff */
[----:B----4-:R-:W-:Y:S05]  /*5560*/  @!P0 NANOSLEEP.SYNCS 0x989680 ;  /* 0x009896800000895d */ /* 0x010fea0003900000 */
[----:B------:R-:W4:Y:S02]  /*5570*/  @!P0 SYNCS.PHASECHK.TRANS64 P0, [R0+URZ+0xb8], R3 ;  /* 0x0000b803000085a7 */ /* 0x000f2400080010ff */
[----:B--2-4-:R-:W-:Y:S05]  /*5580*/  @P0 EXIT ;  /* 0x000000000000094d */ /* 0x014fea0003800000 */
[----:B------:R-:W-:Y:S05]  /*5590*/  BRA `(.L_x_104) ;  /* 0xfffffffc00e87947 */ /* 0x000fea000383ffff */
.L_x_89:
[----:B------:R-:W-:-:S06]  /*55a0*/  UISETP.GE.AND UP1, UPT, UR10, 0x4, UPT ;  /* 0x000000040a00788c */ /* 0x000fcc000bf26270 */
[----:B------:R-:W-:-:S13]  /*55b0*/  PLOP3.LUT P0, PT, PT, PT, UP1, 0x80, 0x8 ;  /* 0x000000000008781c */ /* 0x000fda0003f0f018 */
[----:B------:R-:W-:Y:S05]  /*55c0*/  @!P0 EXIT ;  /* 0x000000000000894d */ /* 0x000fea0003800000 */
[----:B------:R-:W-:Y:S01]  /*55d0*/  BAR.SYNC.DEFER_BLOCKING 0x6, 0xa0 ;  /* 0x0182800000007b1d */ /* 0x000fe20000010000 */
[C---:B------:R-:W-:Y:S01]  /*55e0*/  IMAD.SHL.U32 R0, R131.reuse, 0x20, RZ ;  /* 0x0000002083007824 */ /* 0x040fe200078e00ff */
[C---:B------:R-:W-:Y:S01]  /*55f0*/  LOP3.LUT R133, R131.reuse, 0x60, RZ, 0xc0, !PT ;  /* 0x0000006083857812 */ /* 0x040fe200078ec0ff */
[C---:B------:R-:W-:Y:S01]  /*5600*/  IMAD.SHL.U32 R7, R134.reuse, 0x200000, RZ ;  /* 0x0020000086077824 */ /* 0x040fe200078e00ff */
[C---:B------:R-:W-:Y:S01]  /*5610*/  LOP3.LUT R132, R131.reuse, 0x2, RZ, 0xc0, !PT ;  /* 0x0000000283847812 */ /* 0x040fe200078ec0ff */
[----:B------:R-:W-:Y:S01]  /*5620*/  IMAD.SHL.U32 R9, R134, 0x400, RZ ;  /* 0x0000040086097824 */ /* 0x000fe200078e00ff */
[----:B------:R-:W-:Y:S02]  /*5630*/  UMOV UR41, 0x400 ;  /* 0x0000040000297882 */ /* 0x000fe40000000000 */
[----:B------:R-:W1:Y:S01]  /*5640*/  LDC R117, c[0x0][0x370] ;  /* 0x0000dc00ff757b82 */ /* 0x000e620000000800 */
[----:B------:R-:W-:Y:S01]  /*5650*/  ULEA UR41, UR37, UR41, 0x18 ;  /* 0x0000002925297291 */ /* 0x000fe2000f8ec0ff */
[C---:B------:R-:W-:Y:S01]  /*5660*/  IMAD.SHL.U32 R5, R131.reuse, 0x4, RZ ;  /* 0x0000000483057824 */ /* 0x040fe200078e00ff */
[C---:B------:R-:W-:Y:S01]  /*5670*/  LOP3.LUT R130, R0.reuse, 0xb20, RZ, 0xc0, !PT ;  /* 0x00000b2000827812 */ /* 0x040fe200078ec0ff */
[----:B------:R-:W-:Y:S01]  /*5680*/  IMAD.U32 R70, R131, 0x10000, RZ ;  /* 0x0001000083467824 */ /* 0x000fe200078e00ff */
[----:B------:R-:W-:Y:S01]  /*5690*/  LOP3.LUT R0, R0, 0xc0, RZ, 0xc0, !PT ;  /* 0x000000c000007812 */ /* 0x000fe200078ec0ff */
[----:B------:R-:W-:Y:S01]  /*56a0*/  UIADD3 UR40, UPT, UPT, UR41, 0x200, URZ ;  /* 0x0000020029287890 */ /* 0x000fe2000fffe0ff */
[----:B------:R-:W-:Y:S01]  /*56b0*/  LOP3.LUT R7, R7, 0x200000, RZ, 0xc0, !PT ;  /* 0x0020000007077812 */ /* 0x000fe200078ec0ff */
[----:B------:R-:W2:Y:S01]  /*56c0*/  LDC R118, c[0x0][0x374] ;  /* 0x0000dd00ff767b82 */ /* 0x000ea20000000800 */
[----:B------:R-:W-:Y:S01]  /*56d0*/  LOP3.LUT R130, R130, 0x400, R9, 0xf8, !PT ;  /* 0x0000040082827812 */ /* 0x000fe200078ef809 */
[----:B------:R-:W-:Y:S01]  /*56e0*/  IMAD.MOV.U32 R67, RZ, RZ, RZ ;  /* 0x000000ffff437224 */ /* 0x000fe200078e00ff */
[----:B------:R-:W-:Y:S01]  /*56f0*/  LOP3.LUT R5, R0, 0x18, R5, 0xf8, !PT ;  /* 0x0000001800057812 */ /* 0x000fe200078ef805 */
[----:B------:R-:W-:Y:S01]  /*5700*/  IMAD.MOV.U32 R128, RZ, RZ, RZ ;  /* 0x000000ffff807224 */ /* 0x000fe200078e00ff */
[----:B------:R-:W-:Y:S01]  /*5710*/  LOP3.LUT R70, R7, 0x400000, R70, 0xf8, !PT ;  /* 0x0040000007467812 */ /* 0x000fe200078ef846 */
[----:B------:R-:W-:Y:S01]  /*5720*/  IMAD.MOV.U32 R115, RZ, RZ, RZ ;  /* 0x000000ffff737224 */ /* 0x000fe200078e00ff */
[----:B------:R-:W-:-:S02]  /*5730*/  LOP3.LUT R130, R130, R5, RZ, 0xfc, !PT ;  /* 0x0000000582827212 */ /* 0x000fc400078efcff */
[----:B------:R-:W-:Y:S01]  /*5740*/  CS2R R126, SRZ ;  /* 0x00000000007e7805 */ /* 0x000fe2000001ff00 */
[----:B------:R-:W3:Y:S01]  /*5750*/  LDS R3, [UR41+0x180] ;  /* 0x00018029ff037984 */ /* 0x000ee20008000800 */
[----:B------:R-:W-:Y:S01]  /*5760*/  LOP3.LUT R131, R131, 0x4, RZ, 0xc0, !PT ;  /* 0x0000000483837812 */ /* 0x000fe200078ec0ff */
[----:B------:R-:W4:Y:S01]  /*5770*/  LDCU.64 UR46, c[0x0][0x348] ;  /* 0x00006900ff2e77ac */ /* 0x000f220008000a00 */
[----:B------:R-:W-:Y:S02]  /*5780*/  LEA R130, R130, UR40, 0x1 ;  /* 0x0000002882827c11 */ /* 0x000fe4000f8e08ff */
[----:B------:R-:W-:Y:S01]  /*5790*/  IADD3 R129, PT, PT, -R131, 0x2, RZ ;  /* 0x0000000283817810 */ /* 0x000fe20007ffe1ff */
[----:B------:R-:W-:Y:S01]  /*57a0*/  UMOV UR44, 0x1 ;  /* 0x00000001002c7882 */ /* 0x000fe20000000000 */
[----:B------:R-:W-:Y:S01]  /*57b0*/  UMOV UR43, URZ ;  /* 0x000000ff002b7c82 */ /* 0x000fe20008000000 */
[----:B------:R-:W-:Y:S01]  /*57c0*/  UMOV UR42, URZ ;  /* 0x000000ff002a7c82 */ /* 0x000fe20008000000 */
[----:B-1234-:R-:W-:-:S07]  /*57d0*/  IMAD.IADD R70, R3, 0x1, R70 ;  /* 0x0000000103467824 */ /* 0x01efce00078e0246 */
.L_x_133:
[----:B------:R-:W-:Y:S02]  /*57e0*/  LEA R0, R115, UR41, 0x3 ;  /* 0x0000002973007c11 */ /* 0x000fe4000f8e18ff */
[----:B------:R-:W-:Y:S02]  /*57f0*/  SHF.L.U32 R3, R127, 0x1f, RZ ;  /* 0x0000001f7f037819 */ /* 0x000fe400000006ff */
[----:B------:R-:W-:Y:S02]  /*5800*/  LEA R104, R115, UR41, 0x4 ;  /* 0x0000002973687c11 */ /* 0x000fe4000f8e20ff */
[----:B-1----:R-:W1:Y:S02]  /*5810*/  SYNCS.PHASECHK.TRANS64.TRYWAIT P0, [R0+URZ+0xd0], R3 ;  /* 0x0000d003000075a7 */ /* 0x002e6400080011ff */
[----:B-1----:R-:W-:Y:S05]  /*5820*/  @!P0 BRA `(.L_x_105) ;  /* 0x0000005c00a88947 */ /* 0x002fea0003800000 */
.L_x_192:
        /* <DEDUP_REMOVED lines=11> */
[----:B--2---:R-:W-:-:S04]  /*58e0*/  LOP3.LUT P3, RZ, R106, 0x1, RZ, 0xc0, !PT ;  /* 0x000000016aff7812 */ /* 0x004fc8000786c0ff */
[----:B------:R-:W-:-:S09]  /*58f0*/  P2R R136, PR, RZ, 0x8 ;  /* 0x00000008ff887803 */ /* 0x000fd20000000000 */
[----:B------:R-:W-:Y:S02]  /*5900*/  @P3 MOV R123, R104 ;  /* 0x00000068007b3202 */ /* 0x000fe40000000f00 */
[----:B------:R-:W-:Y:S01]  /*5910*/  @P3 LOP3.LUT R124, R105, 0xffff, RZ, 0xc0, !PT ;  /* 0x0000ffff697c3812 */ /* 0x000fe200078ec0ff */
[----:B-1----:R-:W-:Y:S06]  /*5920*/  @!P0 BRA `(.L_x_106) ;  /* 0x0000000000b88947 */ /* 0x002fec0003800000 */
[----:B------:R-:W1:Y:S01]  /*5930*/  LDC.64 R4, c[0x0][0xb18] ;  /* 0x0002c600ff047b82 */ /* 0x000e620000000a00 */
[----:B------:R-:W-:-:S07]  /*5940*/  ISETP.NE.AND P0, PT, R66, 0x1, PT ;  /* 0x000000014200780c */ /* 0x000fce0003f05270 */
[----:B------:R-:W2:Y:S08]  /*5950*/  LDC.64 R6, c[0x0][0xb10] ;  /* 0x0002c400ff067b82 */ /* 0x000eb00000000a00 */
[----:B------:R-:W3:Y:S08]  /*5960*/  LDC R0, c[0x0][0xb20] ;  /* 0x0002c800ff007b82 */ /* 0x000ef00000000800 */
[----:B------:R-:W4:Y:S01]  /*5970*/  LDC R8, c[0x0][0xb0c] ;  /* 0x0002c300ff087b82 */ /* 0x000f220000000800 */
[----:B-1----:R-:W-:Y:S01]  /*5980*/  IMAD.HI.U32 R9, R118, R5, RZ ;  /* 0x0000000576097227 */ /* 0x002fe200078e00ff */
[----:B------:R-:W-:-:S03]  /*5990*/  ISETP.NE.AND P1, PT, R4, 0x1, PT ;  /* 0x000000010400780c */ /* 0x000fc60003f25270 */
[----:B------:R-:W-:-:S03]  /*59a0*/  IMAD.HI.U32 R5, R124, R5, RZ ;  /* 0x000000057c057227 */ /* 0x000fc600078e00ff */
[----:B------:R-:W1:Y:S01]  /*59b0*/  LDC.64 R2, c[0x0][0xb28] ;  /* 0x0002ca00ff027b82 */ /* 0x000e620000000a00 */
[----:B--2---:R-:W-:-:S04]  /*59c0*/  IMAD.HI.U32 R10, R117, R6, RZ ;  /* 0x00000006750a7227 */ /* 0x004fc800078e00ff */
[----:B------:R-:W-:Y:S01]  /*59d0*/  IMAD.HI.U32 R12, R123, R6, RZ ;  /* 0x000000067b0c7227 */ /* 0x000fe200078e00ff */
[----:B------:R-:W-:Y:S02]  /*59e0*/  SHF.R.U32.HI R10, RZ, R7, R10 ;  /* 0x00000007ff0a7219 */ /* 0x000fe4000001160a */
[-C--:B---3--:R-:W-:Y:S02]  /*59f0*/  SHF.R.U32.HI R9, RZ, R0.reuse, R9 ;  /* 0x00000000ff097219 */ /* 0x088fe40000011609 */
[----:B------:R-:W-:Y:S02]  /*5a00*/  SHF.R.U32.HI R5, RZ, R0, R5 ;  /* 0x00000000ff057219 */ /* 0x000fe40000011605 */
[----:B------:R-:W-:Y:S02]  /*5a10*/  SEL R9, R118, R9, !P1 ;  /* 0x0000000976097207 */ /* 0x000fe40004800000 */
[----:B------:R-:W-:Y:S02]  /*5a20*/  SHF.R.U32.HI R12, RZ, R7, R12 ;  /* 0x00000007ff0c7219 */ /* 0x000fe4000001160c */
[----:B----4-:R-:W-:-:S02]  /*5a30*/  ISETP.NE.AND P2, PT, R8, 0x1, PT ;  /* 0x000000010800780c */ /* 0x010fc40003f45270 */
[----:B------:R-:W-:Y:S02]  /*5a40*/  SEL R5, R124, R5, !P1 ;  /* 0x000000057c057207 */ /* 0x000fe40004800000 */
[----:B------:R-:W-:Y:S02]  /*5a50*/  SEL R11, R117, R10, !P2 ;  /* 0x0000000a750b7207 */ /* 0x000fe40005000000 */
[----:B------:R-:W-:Y:S01]  /*5a60*/  SEL R7, R123, R12, !P2 ;  /* 0x0000000c7b077207 */ /* 0x000fe20005000000 */
[----:B-1----:R-:W-:-:S04]  /*5a70*/  IMAD.HI.U32 R10, R9, R2, RZ ;  /* 0x00000002090a7227 */ /* 0x002fc800078e00ff */
        /* <DEDUP_REMOVED lines=25> */
.L_x_106:
[----:B------:R-:W1:Y:S02]  /*5c10*/  LDCU UR4, c[0x0][0xb30] ;  /* 0x00016600ff0477ac */ /* 0x000e640008000800 */
[----:B-1----:R-:W-:-:S09]  /*5c20*/  UISETP.NE.AND UP0, UPT, UR4, 0x1, UPT ;  /* 0x000000010400788c */ /* 0x002fd2000bf05270 */
[----:B------:R-:W-:Y:S05]  /*5c30*/  BRA.U UP0, `(.L_x_107) ;  /* 0x0000000100407547 */ /* 0x000fea000b800000 */
[----:B------:R-:W1:Y:S08]  /*5c40*/  LDC.64 R2, c[0x0][0xb18] ;  /* 0x0002c600ff027b82 */ /* 0x000e700000000a00 */
[----:B------:R-:W2:Y:S08]  /*5c50*/  LDC.64 R4, c[0x0][0xb10] ;  /* 0x0002c400ff047b82 */ /* 0x000eb00000000a00 */
[----:B------:R-:W3:Y:S08]  /*5c60*/  LDC R0, c[0x0][0xb20] ;  /* 0x0002c800ff007b82 */ /* 0x000ef00000000800 */
[----:B------:R-:W4:Y:S01]  /*5c70*/  LDC R6, c[0x0][0xb0c] ;  /* 0x0002c300ff067b82 */ /* 0x000f220000000800 */
[----:B-1----:R-:W-:Y:S01]  /*5c80*/  IMAD.HI.U32 R3, R124, R3, RZ ;  /* 0x000000037c037227 */ /* 0x002fe200078e00ff */
[----:B------:R-:W-:-:S03]  /*5c90*/  ISETP.NE.AND P0, PT, R2, 0x1, PT ;  /* 0x000000010200780c */ /* 0x000fc60003f05270 */
[----:B--2---:R-:W-:-:S05]  /*5ca0*/  IMAD.HI.U32 R4, R123, R4, RZ ;  /* 0x000000047b047227 */ /* 0x004fca00078e00ff */
[----:B------:R-:W-:Y:S02]  /*5cb0*/  SHF.R.U32.HI R4, RZ, R5, R4 ;  /* 0x00000005ff047219 */ /* 0x000fe40000011604 */
        /* <DEDUP_REMOVED lines=8> */
.L_x_107:
[----:B------:R-:W-:Y:S01]  /*5d40*/  ULOP3.LUT UP0, URZ, UR40, 0x1b0, URZ, 0xc0, !UPT ;  /* 0x000001b028ff7892 */ /* 0x000fe2000f80c0ff */
[----:B------:R-:W-:Y:S02]  /*5d50*/  IADD3 R115, PT, PT, R115, 0x1, RZ ;  /* 0x0000000173737810 */ /* 0x000fe40007ffe0ff */
[----:B------:R-:W-:-:S06]  /*5d60*/  @P3 SHF.R.U32.HI R125, RZ, 0x10, R105 ;  /* 0x00000010ff7d3819 */ /* 0x000fcc0000011669 */
[----:B------:R-:W-:Y:S05]  /*5d70*/  BRA.U !UP0, `(.L_x_108) ;  /* 0x00000001087c7547 */ /* 0x000fea000b800000 */
[----:B------:R-:W-:Y:S01]  /*5d80*/  MOV R2, 0x0 ;  /* 0x0000000000027802 */ /* 0x000fe20000000f00 */
[----:B------:R-:W1:Y:S01]  /*5d90*/  LDCU.64 UR8, c[0x4][0x80] ;  /* 0x01001000ff0877ac */ /* 0x000e620008000a00 */
[----:B------:R-:W-:Y:S02]  /*5da0*/  HFMA2 R12, -RZ, RZ, 0, 5.9604644775390625e-08 ;  /* 0x00000001ff0c7431 */ /* 0x000fe400000001ff */
[----:B------:R-:W-:Y:S01]  /*5db0*/  IMAD.MOV.U32 R8, RZ, RZ, 0x70 ;  /* 0x00000070ff087424 */ /* 0x000fe200078e00ff */
[----:B------:R2:W3:Y:S01]  /*5dc0*/  LDC.64 R14, c[0x4][R2] ;  /* 0x01000000020e7b82 */ /* 0x0004e20000000a00 */
[----:B------:R-:W4:Y:S01]  /*5dd0*/  LDCU.64 UR6, c[0x4][0x88] ;  /* 0x01001100ff0677ac */ /* 0x000f220008000a00 */
[----:B------:R-:W-:Y:S01]  /*5de0*/  IMAD.MOV.U32 R13, RZ, RZ, RZ ;  /* 0x000000ffff0d7224 */ /* 0x000fe200078e00ff */
[----:B------:R-:W2:Y:S01]  /*5df0*/  LDCU.64 UR4, c[0x4][0x8] ;  /* 0x01000100ff0477ac */ /* 0x000ea20008000a00 */
[----:B-1----:R-:W-:Y:S01]  /*5e00*/  IMAD.U32 R4, RZ, RZ, UR8 ;  /* 0x00000008ff047e24 */ /* 0x002fe2000f8e00ff */
[----:B------:R-:W-:Y:S01]  /*5e10*/  MOV R5, UR9 ;  /* 0x0000000900057c02 */ /* 0x000fe20008000f00 */
[----:B----4-:R-:W-:Y:S01]  /*5e20*/  IMAD.U32 R6, RZ, RZ, UR6 ;  /* 0x00000006ff067e24 */ /* 0x010fe2000f8e00ff */
[----:B------:R-:W-:Y:S01]  /*5e30*/  MOV R7, UR7 ;  /* 0x0000000700077c02 */ /* 0x000fe20008000f00 */
[----:B--2---:R-:W-:Y:S01]  /*5e40*/  IMAD.U32 R10, RZ, RZ, UR4 ;  /* 0x00000004ff0a7e24 */ /* 0x004fe2000f8e00ff */
[----:B------:R-:W-:-:S02]  /*5e50*/  MOV R11, UR5 ;  /* 0x00000005000b7c02 */ /* 0x000fc40008000f00 */
[----:B------:R-:W-:-:S07]  /*5e60*/  LEPC R20, `(.L_x_109) ;  /* 0x000000001014794e */ /* 0x000fce0000000000 */
[----:B---3-5:R-:W-:Y:S05]  /*5e70*/  CALL.ABS.NOINC R14 ;  /* 0x000000000e007343 */ /* 0x028fea0003c00000 */
.L_x_109:
[----:B------:R-:W1:Y:S01]  /*5e80*/  LDC.64 R2, c[0x4][R2] ;  /* 0x0100000002027b82 */ /* 0x000e620000000a00 */
[----:B------:R-:W2:Y:S01]  /*5e90*/  LDCU.64 UR8, c[0x4][0x80] ;  /* 0x01001000ff0877ac */ /* 0x000ea20008000a00 */
[----:B------:R-:W-:Y:S02]  /*5ea0*/  HFMA2 R12, -RZ, RZ, 0, 5.9604644775390625e-08 ;  /* 0x00000001ff0c7431 */ /* 0x000fe400000001ff */
[----:B------:R-:W-:Y:S01]  /*5eb0*/  IMAD.MOV.U32 R8, RZ, RZ, 0x70 ;  /* 0x00000070ff087424 */ /* 0x000fe200078e00ff */
[----:B------:R-:W3:Y:S01]  /*5ec0*/  LDCU.64 UR6, c[0x4][0x88] ;  /* 0x01001100ff0677ac */ /* 0x000ee20008000a00 */
[----:B------:R-:W-:Y:S01]  /*5ed0*/  IMAD.MOV.U32 R13, RZ, RZ, RZ ;  /* 0x000000ffff0d7224 */ /* 0x000fe200078e00ff */
[----:B------:R-:W4:Y:S01]  /*5ee0*/  LDCU.64 UR4, c[0x4][0x8] ;  /* 0x01000100ff0477ac */ /* 0x000f220008000a00 */
[----:B--2---:R-:W-:Y:S02]  /*5ef0*/  MOV R4, UR8 ;  /* 0x0000000800047c02 */ /* 0x004fe40008000f00 */
[----:B------:R-:W-:Y:S01]  /*5f00*/  MOV R5, UR9 ;  /* 0x0000000900057c02 */ /* 0x000fe20008000f00 */
[----:B---3--:R-:W-:Y:S01]  /*5f10*/  IMAD.U32 R6, RZ, RZ, UR6 ;  /* 0x00000006ff067e24 */ /* 0x008fe2000f8e00ff */
[----:B------:R-:W-:Y:S01]  /*5f20*/  MOV R7, UR7 ;  /* 0x0000000700077c02 */ /* 0x000fe20008000f00 */
[----:B----4-:R-:W-:Y:S01]  /*5f30*/  IMAD.U32 R10, RZ, RZ, UR4 ;  /* 0x00000004ff0a7e24 */ /* 0x010fe2000f8e00ff */
[----:B------:R-:W-:-:S02]  /*5f40*/  MOV R11, UR5 ;  /* 0x00000005000b7c02 */ /* 0x000fc40008000f00 */
[----:B------:R-:W-:-:S07]  /*5f50*/  LEPC R20, `(.L_x_108) ;  /* 0x000000001014794e */ /* 0x000fce0000000000 */
[----:B-1----:R-:W-:Y:S05]  /*5f60*/  CALL.ABS.NOINC R2 ;  /* 0x0000000002007343 */ /* 0x002fea0003c00000 */
.L_x_108:
[----:B------:R-:W1:Y:S01]  /*5f70*/  LDC.64 R2, c[0x0][0x890] ;  /* 0x00022400ff027b82 */ /* 0x000e620000000a00 */
[----:B------:R-:W-:-:S06]  /*5f80*/  ULOP3.LUT UR4, UR44, 0x1, URZ, 0x3c, !UPT ;  /* 0x000000012c047892 */ /* 0x000fcc000f8e3cff */
[----:B------:R-:W-:Y:S01]  /*5f90*/  IMAD.U32 R122, RZ, RZ, UR4 ;  /* 0x00000004ff7a7e24 */ /* 0x000fe2000f8e00ff */
[----:B-1----:R-:W-:-:S04]  /*5fa0*/  ISETP.NE.U32.AND P4, PT, R2, RZ, PT ;  /* 0x000000ff0200720c */ /* 0x002fc80003f85070 */
[----:B------:R-:W-:-:S13]  /*5fb0*/  ISETP.NE.AND.EX P4, PT, R3, RZ, PT, P4 ;  /* 0x000000ff0300720c */ /* 0x000fda0003f85340 */
[----:B------:R-:W-:Y:S05]  /*5fc0*/  @!P4 BRA `(.L_x_110) ;  /* 0x000000000034c947 */ /* 0x000fea0003800000 */
[----:B------:R-:W1:Y:S02]  /*5fd0*/  LDCU.64 UR4, c[0x0][0x888] ;  /* 0x00011100ff0477ac */ /* 0x000e640008000a00 */
[----:B-1----:R-:W-:-:S04]  /*5fe0*/  UISETP.NE.U32.AND UP0, UPT, UR4, URZ, UPT ;  /* 0x000000ff0400728c */ /* 0x002fc8000bf05070 */
[----:B------:R-:W-:-:S09]  /*5ff0*/  UISETP.NE.AND.EX UP0, UPT, UR5, URZ, UPT, UP0 ;  /* 0x000000ff0500728c */ /* 0x000fd2000bf05300 */
[----:B------:R-:W-:Y:S05]  /*6000*/  BRA.U !UP0, `(.L_x_111) ;  /* 0x0000000108187547 */ /* 0x000fea000b800000 */
[----:B------:R-:W1:Y:S01]  /*6010*/  LDC.64 R4, c[0x0][0x888] ;  /* 0x00022200ff047b82 */ /* 0x000e620000000a00 */
[----:B------:R-:W-:-:S04]  /*6020*/  IMAD R0, R2, UR36, RZ ;  /* 0x0000002402007c24 */ /* 0x000fc8000f8e02ff */
[----:B-1----:R-:W-:-:S05]  /*6030*/  IMAD.WIDE R4, R0, 0x4, R4 ;  /* 0x0000000400047825 */ /* 0x002fca00078e0204 */
[----:B-----5:R1:W5:Y:S01]  /*6040*/  LDG.E R83, desc[UR38][R4.64] ;  /* 0x0000002604537981 */ /* 0x020362000c1e1900 */
[----:B------:R-:W-:Y:S01]  /*6050*/  MOV R110, 0x1 ;  /* 0x00000001006e7802 */ /* 0x000fe20000000f00 */
[----:B------:R-:W-:Y:S06]  /*6060*/  BRA `(.L_x_110) ;  /* 0x00000000000c7947 */ /* 0x000fec0003800000 */
.L_x_111:
[----:B------:R-:W1:Y:S01]  /*6070*/  LDCU UR4, c[0x0][0x880] ;  /* 0x00011000ff0477ac */ /* 0x000e620008000800 */
[----:B------:R-:W-:Y:S01]  /*6080*/  HFMA2 R110, -RZ, RZ, 0, 5.9604644775390625e-08 ;  /* 0x00000001ff6e7431 */ /* 0x000fe200000001ff */
[----:B-1---5:R-:W-:Y:S02]  /*6090*/  MOV R83, UR4 ;  /* 0x0000000400537c02 */ /* 0x022fe40008000f00 */
.L_x_110:
[----:B-1----:R-:W1:Y:S02]  /*60a0*/  LDC.64 R4, c[0x0][0x8b0] ;  /* 0x00022c00ff047b82 */ /* 0x002e640000000a00 */
        /* <DEDUP_REMOVED lines=11> */
[----:B------:R-:W-:Y:S05]  /*6160*/  BRA `(.L_x_112) ;  /* 0x0000000000087947 */ /* 0x000fea0003800000 */
.L_x_113:
[----:B------:R-:W1:Y:S02]  /*6170*/  LDCU UR4, c[0x0][0x8a0] ;  /* 0x00011400ff0477ac */ /* 0x000e640008000800 */
[----:B-1---5:R-:W-:Y:S02]  /*6180*/  MOV R69, UR4 ;  /* 0x0000000400457c02 */ /* 0x022fe40008000f00 */
.L_x_112:
[----:B------:R-:W-:Y:S01]  /*6190*/  UISETP.NE.AND UP0, UPT, UR45, URZ, UPT ;  /* 0x000000ff2d00728c */ /* 0x000fe2000bf05270 */
[----:B------:R-:W-:-:S04]  /*61a0*/  PLOP3.LUT P0, PT, PT, PT, PT, 0x8, 0x80 ;  /* 0x000000000080781c */ /* 0x000fc80003f0e170 */
[----:B------:R-:W-:-:S04]  /*61b0*/  P2R R137, PR, RZ, 0x1 ;  /* 0x00000001ff897803 */ /* 0x000fc80000000000 */
[----:B------:R-:W-:Y:S05]  /*61c0*/  BRA.U !UP0, `(.L_x_114) ;  /* 0x00000001083c7547 */ /* 0x000fea000b800000 */
[----:B------:R-:W-:-:S04]  /*61d0*/  ISETP.NE.U32.AND P0, PT, R2, RZ, PT ;  /* 0x000000ff0200720c */ /* 0x000fc80003f05070 */
[----:B------:R-:W-:-:S13]  /*61e0*/  ISETP.NE.AND.EX P0, PT, R3, RZ, PT, P0 ;  /* 0x000000ff0300720c */ /* 0x000fda0003f05300 */
[----:B-----5:R-:W-:-:S04]  /*61f0*/  @!P0 FSETP.EQ.AND P1, PT, R83, RZ, PT ;  /* 0x000000ff5300820b */ /* 0x020fc80003f22000 */
[----:B------:R-:W-:Y:S01]  /*6200*/  P2R R137, PR, RZ, 0x2 ;  /* 0x00000002ff897803 */ /* 0x000fe20000000000 */
[----:B------:R-:W-:Y:S08]  /*6210*/  @!P0 BRA `(.L_x_114) ;  /* 0x0000000000288947 */ /* 0x000ff00003800000 */
[----:B------:R-:W2:Y:S01]  /*6220*/  LDCU.64 UR4, c[0x0][0x888] ;  /* 0x00011100ff0477ac */ /* 0x000ea20008000a00 */
[----:B------:R-:W-:Y:S02]  /*6230*/  LOP3.LUT P1, RZ, R110, 0xff, RZ, 0xc0, !PT ;  /* 0x000000ff6eff7812 */ /* 0x000fe4000782c0ff */
[----:B------:R-:W-:-:S04]  /*6240*/  FSETP.NEU.AND P0, PT, R83, RZ, PT ;  /* 0x000000ff5300720b */ /* 0x000fc80003f0d000 */
[----:B------:R-:W-:Y:S02]  /*6250*/  SEL R0, RZ, 0xffffffff, P0 ;  /* 0xffffffffff007807 */ /* 0x000fe40000000000 */
[----:B--2---:R-:W-:-:S04]  /*6260*/  ISETP.NE.U32.AND P2, PT, RZ, UR4, PT ;  /* 0x00000004ff007c0c */ /* 0x004fc8000bf45070 */
[----:B------:R-:W-:-:S04]  /*6270*/  ISETP.NE.AND.EX P2, PT, RZ, UR5, PT, P2 ;  /* 0x00000005ff007c0c */ /* 0x000fc8000bf45320 */
[----:B------:R-:W-:-:S04]  /*6280*/  @!P1 SEL R0, RZ, 0xffffffff, P2 ;  /* 0xffffffffff009807 */ /* 0x000fc80001000000 */
[----:B------:R-:W-:-:S04]  /*6290*/  LOP3.LUT R0, R0, 0x1, RZ, 0xc0, !PT ;  /* 0x0000000100007812 */ /* 0x000fc800078ec0ff */
[----:B------:R-:W-:-:S04]  /*62a0*/  ISETP.EQ.U32.AND P0, PT, R0, 0x1, PT ;  /* 0x000000010000780c */ /* 0x000fc80003f02070 */
[----:B------:R-:W-:-:S09]  /*62b0*/  P2R R137, PR, RZ, 0x1 ;  /* 0x00000001ff897803 */ /* 0x000fd20000000000 */
.L_x_114:
[----:B------:R-:W-:Y:S01]  /*62c0*/  ISETP.NE.AND P5, PT, R137, RZ, PT ;  /* 0x000000ff8900720c */ /* 0x000fe20003fa5270 */
[----:B------:R-:W-:Y:S01]  /*62d0*/  IMAD.MOV.U32 R121, RZ, RZ, 0x1 ;  /* 0x00000001ff797424 */ /* 0x000fe200078e00ff */
[----:B-1----:R-:W-:Y:S01]  /*62e0*/  LEA R5, R67, UR41, 0x3 ;  /* 0x0000002943057c11 */ /* 0x002fe2000f8e18ff */
[----:B------:R-:W-:Y:S01]  /*62f0*/  IMAD.SHL.U32 R113, R113, 0x40, RZ ;  /* 0x0000004071717824 */ /* 0x000fe200078e00ff */
[----:B------:R-:W-:Y:S01]  /*6300*/  SHF.L.U32 R2, R128, 0x1f, RZ ;  /* 0x0000001f80027819 */ /* 0x000fe200000006ff */
[----:B------:R-:W-:Y:S01]  /*6310*/  IMAD.SHL.U32 R114, R114, 0x100, RZ ;  /* 0x0000010072727824 */ /* 0x000fe200078e00ff */
[----:B-----5:R-:W-:Y:S01]  /*6320*/  FSETP.NEU.AND P3, PT, R83, RZ, PT ;  /* 0x000000ff5300720b */ /* 0x020fe20003f6d000 */
[----:B------:R-:W-:Y:S01]  /*6330*/  IMAD R68, R67, 0x80, R70 ;  /* 0x0000008043447824 */ /* 0x000fe200078e0246 */
[----:B------:R-:W-:Y:S01]  /*6340*/  CS2R R102, SRZ ;  /* 0x0000000000667805 */ /* 0x000fe2000001ff00 */
[----:B------:R-:W-:Y:S01]  /*6350*/  IMAD.MOV.U32 R65, RZ, RZ, RZ ;  /* 0x000000ffff417224 */ /* 0x000fe200078e00ff */
[----:B------:R-:W-:Y:S01]  /*6360*/  SEL R0, RZ, 0xffffffff, P3 ;  /* 0xffffffffff007807 */ /* 0x000fe20001800000 */
[----:B------:R-:W-:Y:S01]  /*6370*/  IMAD.U32 R120, RZ, RZ, UR42 ;  /* 0x0000002aff787e24 */ /* 0x000fe2000f8e00ff */
[----:B------:R-:W-:Y:S01]  /*6380*/  CS2R R100, SRZ ;  /* 0x0000000000647805 */ /* 0x000fe2000001ff00 */
[----:B------:R-:W-:Y:S01]  /*6390*/  VOTEU.ALL UP0, P5 ;  /* 0x0000000000ff7886 */ /* 0x000fe20002800000 */
[----:B------:R-:W-:Y:S01]  /*63a0*/  @!P5 SHF.L.U32 R4, R122, 0x1f, RZ ;  /* 0x0000001f7a04d819 */ /* 0x000fe200000006ff */
[----:B------:R-:W-:Y:S01]  /*63b0*/  IMAD.U32 R119, RZ, RZ, UR43 ;  /* 0x0000002bff777e24 */ /* 0x000fe2000f8e00ff */
[----:B------:R-:W-:-:S02]  /*63c0*/  CS2R R98, SRZ ;  /* 0x0000000000627805 */ /* 0x000fc4000001ff00 */
[----:B------:R-:W-:Y:S01]  /*63d0*/  CS2R R96, SRZ ;  /* 0x0000000000607805 */ /* 0x000fe2000001ff00 */
[----:B------:R-:W-:Y:S01]  /*63e0*/  @!UP0 ULEA UR4, UR43, UR41, 0x3 ;  /* 0x000000292b048291 */ /* 0x000fe2000f8e18ff */
[----:B------:R-:W-:Y:S02]  /*63f0*/  CS2R R94, SRZ ;  /* 0x00000000005e7805 */ /* 0x000fe4000001ff00 */
[----:B------:R-:W-:Y:S02]  /*6400*/  CS2R R92, SRZ ;  /* 0x00000000005c7805 */ /* 0x000fe4000001ff00 */
[----:B------:R-:W-:Y:S02]  /*6410*/  CS2R R90, SRZ ;  /* 0x00000000005a7805 */ /* 0x000fe4000001ff00 */
[----:B------:R-:W-:Y:S02]  /*6420*/  CS2R R88, SRZ ;  /* 0x0000000000587805 */ /* 0x000fe4000001ff00 */
[----:B------:R-:W1:Y:S02]  /*6430*/  @!P5 SYNCS.PHASECHK.TRANS64.TRYWAIT P1, [UR4+0x80], R4 ;  /* 0x00008004ff00d5a7 */ /* 0x000e640008021104 */
[----:B------:R-:W2:Y:S01]  /*6440*/  LDCU.64 UR4, c[0x0][0x888] ;  /* 0x00011100ff0477ac */ /* 0x000ea20008000a00 */
[----:B------:R-:W3:Y:S01]  /*6450*/  SYNCS.PHASECHK.TRANS64.TRYWAIT P0, [R5+URZ+0xf0], R2 ;  /* 0x0000f002050075a7 */ /* 0x000ee200080011ff */
[----:B--2---:R-:W-:-:S04]  /*6460*/  ISETP.NE.U32.AND P2, PT, RZ, UR4, PT ;  /* 0x00000004ff007c0c */ /* 0x004fc8000bf45070 */
[----:B------:R-:W-:-:S04]  /*6470*/  ISETP.NE.AND.EX P2, PT, RZ, UR5, PT, P2 ;  /* 0x00000005ff007c0c */ /* 0x000fc8000bf45320 */
[----:B------:R-:W-:Y:S02]  /*6480*/  SEL R3, RZ, 0xffffffff, P2 ;  /* 0xffffffffff037807 */ /* 0x000fe40001000000 */
[----:B------:R-:W-:-:S04]  /*6490*/  LOP3.LUT P2, R112, R110, 0xff, RZ, 0xc0, !PT ;  /* 0x000000ff6e707812 */ /* 0x000fc8000784c0ff */
[----:B------:R-:W-:-:S04]  /*64a0*/  @P4 SEL R0, R3, R0, !P2 ;  /* 0x0000000003004207 */ /* 0x000fc80005000000 */
[----:B------:R-:W-:-:S04]  /*64b0*/  LOP3.LUT R0, R0, 0x1, RZ, 0xc0, !PT ;  /* 0x0000000100007812 */ /* 0x000fc800078ec0ff */
[----:B------:R-:W-:-:S04]  /*64c0*/  ISETP.NE.U32.AND P2, PT, R0, 0x1, PT ;  /* 0x000000010000780c */ /* 0x000fc80003f45070 */
[----:B------:R-:W-:Y:S02]  /*64d0*/  P2R R135, PR, RZ, 0x4 ;  /* 0x00000004ff877803 */ /* 0x000fe40000000000 */
[----:B-1----:R-:W-:Y:S02]  /*64e0*/  @!P5 SEL R121, RZ, 0x1, !P1 ;  /* 0x00000001ff79d807 */ /* 0x002fe40004800000 */
[----:B---3--:R-:W-:-:S07]  /*64f0*/  SEL R116, RZ, 0x1, !P0 ;  /* 0x00000001ff747807 */ /* 0x008fce0004000000 */
.L_x_132:
[----:B------:R-:W-:Y:S01]  /*6500*/  ISETP.NE.AND P0, PT, R137, RZ, PT ;  /* 0x000000ff8900720c */ /* 0x000fe20003f05270 */
[----:B------:R-:W-:Y:S05]  /*6510*/  YIELD ;  /* 0x0000000000007946 */ /* 0x000fea0003800000 */
[----:B------:R-:W-:Y:S07]  /*6520*/  BSSY B1, `(.L_x_115) ;  /* 0x000001a000017945 */ /* 0x000fee0003800000 */
[----:B-1----:R-:W-:Y:S05]  /*6530*/  @P0 BRA `(.L_x_116) ;  /* 0x0000000000600947 */ /* 0x002fea0003800000 */
[----:B------:R-:W-:Y:S01]  /*6540*/  ISETP.NE.AND P1, PT, R135, RZ, PT ;  /* 0x000000ff8700720c */ /* 0x000fe20003f25270 */
[----:B------:R-:W-:Y:S01]  /*6550*/  BSSY B0, `(.L_x_117) ;  /* 0x000000b000007945 */ /* 0x000fe20003800000 */
[----:B------:R-:W-:Y:S11]  /*6560*/  ISETP.NE.AND P0, PT, R121, RZ, PT ;  /* 0x000000ff7900720c */ /* 0x000ff60003f05270 */
[----:B------:R-:W-:Y:S05]  /*6570*/  @P1 LEA R5, R119, R130, 0xd ;  /* 0x0000008277051211 */ /* 0x000fea00078e68ff */
[--C-:B------:R-:W-:Y:S02]  /*6580*/  @P1 IMAD R6, R132, -0x10, R5.reuse ;  /* 0xfffffff084061824 */ /* 0x100fe400078e0205 */
[----:B------:R-:W-:Y:S03]  /*6590*/  @P1 IMAD R4, R131, -0x10, R5 ;  /* 0xfffffff083041824 */ /* 0x000fe600078e0205 */
[----:B------:R-:W-:Y:S01]  /*65a0*/  @P1 LEA R2, R129, R6, 0x4 ;  /* 0x0000000681021211 */ /* 0x000fe200078e20ff */
[----:B------:R-:W-:Y:S06]  /*65b0*/  @P0 BRA `(.L_x_118) ;  /* 0x0000000000100947 */ /* 0x000fec0003800000 */
[----:B------:R-:W-:Y:S02]  /*65c0*/  LEA R3, R119, UR41, 0x3 ;  /* 0x0000002977037c11 */ /* 0x000fe4000f8e18ff */
[----:B------:R-:W-:Y:S04]  /*65d0*/  SHF.L.U32 R0, R122, 0x1f, RZ ;  /* 0x0000001f7a007819 */ /* 0x000fe800000006ff */
[----:B------:R-:W1:Y:S02]  /*65e0*/  SYNCS.PHASECHK.TRANS64.TRYWAIT P0, [R3+URZ+0x80], R0 ;  /* 0x00008000030075a7 */ /* 0x000e6400080011ff */
[----:B-1----:R-:W-:Y:S05]  /*65f0*/  @!P0 BRA `(.L_x_119) ;  /* 0x0000005000488947 */ /* 0x002fea0003800000 */
.L_x_118:
[----:B------:R-:W-:Y:S05]  /*6600*/  BSYNC B0 ;  /* 0x0000000000007941 */ /* 0x000fea0003800000 */
.L_x_117:
[----:B------:R-:W-:Y:S01]  /*6610*/  ISETP.NE.AND P0, PT, R135, RZ, PT ;  /* 0x000000ff8700720c */ /* 0x000fe20003f05270 */
[----:B------:R-:W-:Y:S11]  /*6620*/  VIADD R119, R119, 0x1 ;  /* 0x0000000177777836 */ /* 0x000ff60000000000 */
[----:B------:R-:W-:Y:S01]  /*6630*/  @!UPT UIADD3 URZ, UPT, UPT, URZ, URZ, URZ ;  /* 0x000000fffffff290 */ /* 0x000fe2000fffe0ff */
[----:B------:R2:W3:Y:S04]  /*6640*/  @P0 LDS.128 R88, [R5] ;  /* 0x0000000005580984 */ /* 0x0004e80000000c00 */
[----:B------:R2:W4:Y:S04]  /*6650*/  @P0 LDS.128 R96, [R4+0x20] ;  /* 0x0000200004600984 */ /* 0x0005280000000c00 */
[----:B------:R2:W2:Y:S04]  /*6660*/  @P0 LDS.128 R92, [R6+0x10] ;  /* 0x00001000065c0984 */ /* 0x0004a80000000c00 */
[----:B------:R2:W2:Y:S01]  /*6670*/  @P0 LDS.128 R100, [R2+0x10] ;  /* 0x0000100002640984 */ /* 0x0004a20000000c00 */
[C---:B------:R-:W-:Y:S04]  /*6680*/  ISETP.NE.AND P0, PT, R119.reuse, 0x4, PT ;  /* 0x000000047700780c */ /* 0x040fe80003f05270 */
[----:B-1----:R-:W-:Y:S02]  /*6690*/  SEL R3, RZ, 0x1, P0 ;  /* 0x00000001ff037807 */ /* 0x002fe40000000000 */
[----:B------:R-:W-:Y:S02]  /*66a0*/  SEL R119, R119, RZ, P0 ;  /* 0x000000ff77777207 */ /* 0x000fe40000000000 */
[----:B------:R-:W-:Y:S02]  /*66b0*/  LOP3.LUT R122, R122, R3, RZ, 0x3c, !PT ;  /* 0x000000037a7a7212 */ /* 0x000fe400078e3cff */
.L_x_116:
[----:B------:R-:W-:Y:S05]  /*66c0*/  BSYNC B1 ;  /* 0x0000000000017941 */ /* 0x000fea0003800000 */
.L_x_115:
[C---:B------:R-:W-:Y:S01]  /*66d0*/  LOP3.LUT P1, RZ, R65.reuse, R116, RZ, 0xfc, !PT ;  /* 0x0000007441ff7212 */ /* 0x040fe2000782fcff */
[----:B------:R-:W-:Y:S01]  /*66e0*/  IMAD.SHL.U32 R63, R65, 0x20, RZ ;  /* 0x00000020413f7824 */ /* 0x000fe200078e00ff */
[----:B------:R-:W-:Y:S01]  /*66f0*/  LEA R111, R67, UR41, 0x3 ;  /* 0x00000029436f7c11 */ /* 0x000fe2000f8e18ff */
[----:B------:R-:W-:Y:S02]  /*6700*/  BSSY B0, `(.L_x_120) ;  /* 0x0000009000007945 */ /* 0x000fe40003800000 */
[----:B------:R-:W-:Y:S05]  /*6710*/  IMAD.IADD R16, R68, 0x1, R63 ;  /* 0x0000000144107824 */ /* 0x000fea00078e023f */
[----:B------:R-:W-:Y:S04]  /*6720*/  SHF.R.U32.HI R3, RZ, 0x15, R16 ;  /* 0x00000015ff037819 */ /* 0x000fe80000011610 */
[----:B------:R-:W-:Y:S01]  /*6730*/  LOP3.LUT P0, RZ, R3, 0x3, R134, 0x48, !PT ;  /* 0x0000000303ff7812 */ /* 0x000fe20007804886 */
[----:B------:R-:W-:Y:S01]  /*6740*/  @!UPT UIADD3 URZ, UPT, UPT, URZ, URZ, URZ ;  /* 0x000000fffffff290 */ /* 0x000fe2000fffe0ff */
[----:B------:R-:W-:Y:S11]  /*6750*/  @P1 BRA `(.L_x_121) ;  /* 0x00000000000c1947 */ /* 0x000ff60003800000 */
[----:B------:R-:W-:Y:S04]  /*6760*/  SHF.L.U32 R0, R128, 0x1f, RZ ;  /* 0x0000001f80007819 */ /* 0x000fe800000006ff */
[----:B------:R-:W1:Y:S02]  /*6770*/  SYNCS.PHASECHK.TRANS64.TRYWAIT P1, [R111+URZ+0xf0], R0 ;  /* 0x0000f0006f0075a7 */ /* 0x000e6400080211ff */
[----:B-1----:R-:W-:Y:S05]  /*6780*/  @!P1 BRA `(.L_x_122) ;  /* 0x0000004c00f89947 */ /* 0x002fea0003800000 */
.L_x_121:
[----:B------:R-:W-:Y:S05]  /*6790*/  BSYNC B0 ;  /* 0x0000000000007941 */ /* 0x000fea0003800000 */
.L_x_120:
[----:B------:R-:W-:Y:S05]  /*67a0*/  @!P0 BRA `(.L_x_123) ;  /* 0x0000000000408947 */ /* 0x000fea0003800000 */
[----:B------:R-:W1:Y:S01]  /*67b0*/  LDCU.64 UR8, c[0x4][0x70] ;  /* 0x01000e00ff0877ac */ /* 0x000e620008000a00 */
[----:B------:R-:W-:Y:S01]  /*67c0*/  MOV R3, 0x0 ;  /* 0x0000000000037802 */ /* 0x000fe20000000f00 */
[----:B------:R-:W-:Y:S02]  /*67d0*/  HFMA2 R12, -RZ, RZ, 0, 5.9604644775390625e-08 ;  /* 0x00000001ff0c7431 */ /* 0x000fe400000001ff */
[----:B------:R-:W-:Y:S02]  /*67e0*/  IMAD.MOV.U32 R8, RZ, RZ, 0x192 ;  /* 0x00000192ff087424 */ /* 0x000fe400078e00ff */
[----:B------:R-:W-:Y:S01]  /*67f0*/  IMAD.MOV.U32 R13, RZ, RZ, RZ ;  /* 0x000000ffff0d7224 */ /* 0x000fe200078e00ff */
[----:B------:R-:W5:Y:S01]  /*6800*/  LDCU.64 UR6, c[0x4][0x78] ;  /* 0x01000f00ff0677ac */ /* 0x000f620008000a00 */
[----:B--2---:R-:W2:Y:S01]  /*6810*/  LDC.64 R2, c[0x4][R3] ;  /* 0x0100000003027b82 */ /* 0x004ea20000000a00 */
[----:B------:R-:W3:Y:S01]  /*6820*/  LDCU.64 UR4, c[0x4][0x10] ;  /* 0x01000200ff0477ac */ /* 0x000ee20008000a00 */
[----:B-1----:R-:W-:Y:S01]  /*6830*/  MOV R5, UR9 ;  /* 0x0000000900057c02 */ /* 0x002fe20008000f00 */
[----:B------:R-:W-:Y:S01]  /*6840*/  IMAD.U32 R4, RZ, RZ, UR8 ;  /* 0x00000008ff047e24 */ /* 0x000fe2000f8e00ff */
[----:B-----5:R-:W-:Y:S01]  /*6850*/  MOV R7, UR7 ;  /* 0x0000000700077c02 */ /* 0x020fe20008000f00 */
[----:B------:R-:W-:Y:S01]  /*6860*/  IMAD.U32 R6, RZ, RZ, UR6 ;  /* 0x00000006ff067e24 */ /* 0x000fe2000f8e00ff */
[----:B---3--:R-:W-:Y:S01]  /*6870*/  MOV R11, UR5 ;  /* 0x00000005000b7c02 */ /* 0x008fe20008000f00 */
[----:B------:R-:W-:Y:S02]  /*6880*/  IMAD.U32 R10, RZ, RZ, UR4 ;  /* 0x00000004ff0a7e24 */ /* 0x000fe4000f8e00ff */
[----:B------:R-:W-:Y:S07]  /*6890*/  LEPC R20, `(.L_x_123) ;  /* 0x000000001014794e */ /* 0x000fee0000000000 */
[----:B--2-4-:R-:W-:Y:S05]  /*68a0*/  CALL.ABS.NOINC R2 ;  /* 0x0000000002007343 */ /* 0x014fea0003c00000 */
.L_x_123:
[----:B------:R-:W-:Y:S01]  /*68b0*/  ISETP.NE.AND P3, PT, R65, 0x3, PT ;  /* 0x000000034100780c */ /* 0x000fe20003f65270 */
[----:B------:R-:W-:Y:S05]  /*68c0*/  WARPSYNC.ALL ;  /* 0x0000000000007948 */ /* 0x000fea0003800000 */
[----:B------:R-:W-:Y:S01]  /*68d0*/  R2UR UR4, R16 ;  /* 0x00000000100472ca */ /* 0x000fe200000e0000 */
[--C-:B---3--:R-:W-:Y:S01]  /*68e0*/  HADD2.F32 R82, -RZ, R88.reuse.H0_H0 ;  /* 0x20000058ff527230 */ /* 0x108fe20000004100 */
[----:B------:R-:W-:Y:S01]  /*68f0*/  MOV R71, 0x3c09919f ;  /* 0x3c09919f00477802 */ /* 0x000fe20000000f00 */
[----:B------:R-:W-:Y:S01]  /*6900*/  HADD2.F32 R85, -RZ, R88.H1_H1 ;  /* 0x30000058ff557230 */ /* 0x000fe20000004100 */
[----:B------:R-:W-:Y:S01]  /*6910*/  MOV R74, 0x3e235519 ;  /* 0x3e235519004a7802 */ /* 0x000fe20000000f00 */
[--C-:B------:R-:W-:Y:S01]  /*6920*/  HADD2.F32 R84, -RZ, R89.reuse.H0_H0 ;  /* 0x20000059ff547230 */ /* 0x100fe20000004100 */
[----:B------:R-:W-:Y:S01]  /*6930*/  MOV R72, 0x3f210a14 ;  /* 0x3f210a1400487802 */ /* 0x000fe20000000f00 */
[----:B------:R-:W-:Y:S01]  /*6940*/  HADD2.F32 R86, -RZ, R89.H1_H1 ;  /* 0x30000059ff567230 */ /* 0x000fe20000004100 */
[----:B------:R-:W-:Y:S01]  /*6950*/  @!P3 IADD3 R111, PT, PT, R111, 0x110, RZ ;  /* 0x000001106f6fb810 */ /* 0x000fe20007ffe0ff */
[----:B------:R-:W-:Y:S02]  /*6960*/  HADD2.F32 R87, -RZ, R90.H0_H0 ;  /* 0x2000005aff577230 */ /* 0x000fe40000004100 */
[----:B------:R-:W-:Y:S02]  /*6970*/  HFMA2 R76, -RZ, RZ, 0.8349609375, 5.424022674560546875e-06 ;  /* 0x3aae005bff4c7431 */ /* 0x000fe400000001ff */
[--C-:B--2---:R-:W-:Y:S01]  /*6980*/  HADD2.F32 R36, -RZ, R93.reuse.H0_H0 ;  /* 0x2000005dff247230 */ /* 0x104fe20000004100 */
[----:B------:R-:W-:Y:S01]  /*6990*/  @!P3 LOP3.LUT R111, R111, 0xfefffff8, RZ, 0xc0, !PT ;  /* 0xfefffff86f6fb812 */ /* 0x000fe200078ec0ff */
[----:B------:R-:W1:Y:S01]  /*69a0*/  LDTM.x32 R4, tmem[UR4] ;  /* 0x00000004000479ee */ /* 0x000e6200082c0000 */
[----:B------:R-:W-:Y:S02]  /*69b0*/  HADD2.F32 R38, -RZ, R93.H1_H1 ;  /* 0x3000005dff267230 */ /* 0x000fe40000004100 */
[----:B------:R-:W-:Y:S02]  /*69c0*/  HFMA2 R75, -RZ, RZ, 1.28515625, -179.25 ;  /* 0x3d24d99aff4b7431 */ /* 0x000fe400000001ff */
[--C-:B------:R-:W-:Y:S02]  /*69d0*/  HADD2.F32 R37, -RZ, R94.reuse.H0_H0 ;  /* 0x2000005eff257230 */ /* 0x100fe40000004100 */
[----:B------:R-:W-:Y:S02]  /*69e0*/  HFMA2 R73, -RZ, RZ, 1.8525390625, -0.310791015625 ;  /* 0x3f69b4f9ff497431 */ /* 0x000fe400000001ff */
[----:B------:R-:W-:Y:S01]  /*69f0*/  HADD2.F32 R40, -RZ, R94.H1_H1 ;  /* 0x3000005eff287230 */ /* 0x000fe20000004100 */
[----:B------:R-:W-:Y:S01]  /*6a00*/  @!P3 NOP ;  /* 0x000000000000b918 */ /* 0x000fe20000000000 */
[----:B------:R-:W-:Y:S01]  /*6a10*/  HADD2.F32 R39, -RZ, R95.H0_H0 ;  /* 0x2000005fff277230 */ /* 0x000fe20000004100 */
[----:B-1----:R1:W-:Y:S01]  /*6a20*/  @!P3 SYNCS.ARRIVE.TRANS64.RED.A1T0 RZ, [R111+URZ], RZ ;  /* 0x000000ff6fffb9a7 */ /* 0x0023e200081004ff */
[----:B------:R-:W-:Y:S01]  /*6a30*/  USHF.L.U32 UR8, UR43, 0xd, URZ ;  /* 0x0000000d2b087899 */ /* 0x000fe200080006ff */
[----:B------:R-:W-:Y:S01]  /*6a40*/  BSSY.RECONVERGENT B0, `(.L_x_124) ;  /* 0x00003b8000007945 */ /* 0x000fe20003800200 */
[C---:B------:R-:W-:Y:S01]  /*6a50*/  FMUL R0, R69.reuse, R4 ;  /* 0x0000000445007220 */ /* 0x040fe20000400000 */
[C---:B------:R-:W-:Y:S01]  /*6a60*/  FMUL R2, R69.reuse, R5 ;  /* 0x0000000545027220 */ /* 0x040fe20000400000 */
[C---:B------:R-:W-:Y:S01]  /*6a70*/  FMUL R3, R69.reuse, R6 ;  /* 0x0000000645037220 */ /* 0x040fe20000400000 */
[----:B------:R-:W-:Y:S01]  /*6a80*/  FMUL R7, R69, R7 ;  /* 0x0000000745077220 */ /* 0x000fe20000400000 */
[----:B------:R-:W-:Y:S01]  /*6a90*/  FFMA R0, R83, R82, R0 ;  /* 0x0000005253007223 */ /* 0x000fe20000000000 */
[----:B------:R-:W-:Y:S01]  /*6aa0*/  FMUL R4, R69, R8 ;  /* 0x0000000845047220 */ /* 0x000fe20000400000 */
[----:B------:R-:W-:Y:S02]  /*6ab0*/  HADD2.F32 R82, -RZ, R90.H1_H1 ;  /* 0x3000005aff527230 */ /* 0x000fe40000004100 */
[----:B------:R-:W-:Y:S01]  /*6ac0*/  FFMA R2, R83, R85, R2 ;  /* 0x0000005553027223 */ /* 0x000fe20000000002 */
[----:B------:R-:W-:Y:S01]  /*6ad0*/  FMUL R5, R69, R9 ;  /* 0x0000000945057220 */ /* 0x000fe20000400000 */
[C---:B------:R-:W-:Y:S01]  /*6ae0*/  FFMA R3, R83.reuse, R84, R3 ;  /* 0x0000005453037223 */ /* 0x040fe20000000003 */
[C---:B------:R-:W-:Y:S01]  /*6af0*/  FFMA R7, R83.reuse, R86, R7 ;  /* 0x0000005653077223 */ /* 0x040fe20000000007 */
[--C-:B------:R-:W-:Y:S02]  /*6b00*/  HADD2.F32 R85, -RZ, R91.reuse.H0_H0 ;  /* 0x2000005bff557230 */ /* 0x100fe40000004100 */
[----:B------:R-:W-:Y:S01]  /*6b10*/  FFMA R4, R83, R87, R4 ;  /* 0x0000005753047223 */ /* 0x000fe20000000004 */
[----:B------:R-:W-:Y:S01]  /*6b20*/  FMUL R6, R69, R10 ;  /* 0x0000000a45067220 */ /* 0x000fe20000400000 */
[----:B------:R-:W-:Y:S02]  /*6b30*/  HADD2.F32 R84, -RZ, R91.H1_H1 ;  /* 0x3000005bff547230 */ /* 0x000fe40000004100 */
[----:B------:R-:W-:Y:S01]  /*6b40*/  FFMA R5, R83, R82, R5 ;  /* 0x0000005253057223 */ /* 0x000fe20000000005 */
[C---:B------:R-:W-:Y:S01]  /*6b50*/  FMUL R11, R69.reuse, R11 ;  /* 0x0000000b450b7220 */ /* 0x040fe20000400000 */
[--C-:B------:R-:W-:Y:S02]  /*6b60*/  HADD2.F32 R87, -RZ, R92.reuse.H0_H0 ;  /* 0x2000005cff577230 */ /* 0x100fe40000004100 */
[C---:B------:R-:W-:Y:S01]  /*6b70*/  FMUL R8, R69.reuse, R12 ;  /* 0x0000000c45087220 */ /* 0x040fe20000400000 */
[----:B------:R-:W-:Y:S02]  /*6b80*/  HADD2.F32 R82, -RZ, R92.H1_H1 ;  /* 0x3000005cff527230 */ /* 0x000fe40000004100 */
[----:B------:R-:W-:Y:S01]  /*6b90*/  FMUL R9, R69, R13 ;  /* 0x0000000d45097220 */ /* 0x000fe20000400000 */
[----:B------:R-:W-:Y:S01]  /*6ba0*/  FFMA R6, R83, R85, R6 ;  /* 0x0000005553067223 */ /* 0x000fe20000000006 */
[----:B------:R-:W-:Y:S01]  /*6bb0*/  FMUL R10, R69, R14 ;  /* 0x0000000e450a7220 */ /* 0x000fe20000400000 */
[C---:B------:R-:W-:Y:S01]  /*6bc0*/  FFMA R11, R83.reuse, R84, R11 ;  /* 0x00000054530b7223 */ /* 0x040fe2000000000b */
[----:B------:R-:W-:Y:S01]  /*6bd0*/  FFMA R8, R83, R87, R8 ;  /* 0x0000005753087223 */ /* 0x000fe20000000008 */
[----:B------:R-:W-:Y:S01]  /*6be0*/  FMUL R15, R69, R15 ;  /* 0x0000000f450f7220 */ /* 0x000fe20000400000 */
[----:B------:R-:W-:Y:S01]  /*6bf0*/  FFMA R9, R83, R82, R9 ;  /* 0x0000005253097223 */ /* 0x000fe20000000009 */
[----:B------:R-:W-:Y:S01]  /*6c00*/  MOV R82, 0x38eb4c3a ;  /* 0x38eb4c3a00527802 */ /* 0x000fe20000000f00 */
[----:B------:R-:W-:Y:S01]  /*6c10*/  FMUL R12, R69, R16 ;  /* 0x00000010450c7220 */ /* 0x000fe20000400000 */
[----:B------:R-:W-:Y:S01]  /*6c20*/  FFMA R10, R83, R36, R10 ;  /* 0x00000024530a7223 */ /* 0x000fe2000000000a */
[C---:B------:R-:W-:Y:S01]  /*6c30*/  FMUL R13, R69.reuse, R17 ;  /* 0x00000011450d7220 */ /* 0x040fe20000400000 */
[----:B------:R-:W-:Y:S01]  /*6c40*/  FMUL R14, R69, R18 ;  /* 0x00000012450e7220 */ /* 0x000fe20000400000 */
[----:B------:R-:W-:Y:S02]  /*6c50*/  HADD2.F32 R36, -RZ, R95.H1_H1 ;  /* 0x3000005fff247230 */ /* 0x000fe40000004100 */
[----:B------:R-:W-:Y:S01]  /*6c60*/  FFMA R15, R83, R38, R15 ;  /* 0x00000026530f7223 */ /* 0x000fe2000000000f */
[----:B------:R-:W-:Y:S01]  /*6c70*/  FMUL R19, R69, R19 ;  /* 0x0000001345137220 */ /* 0x000fe20000400000 */
[C---:B------:R-:W-:Y:S01]  /*6c80*/  FFMA R12, R83.reuse, R37, R12 ;  /* 0x00000025530c7223 */ /* 0x040fe2000000000c */
[C---:B------:R-:W-:Y:S01]  /*6c90*/  FFMA R13, R83.reuse, R40, R13 ;  /* 0x00000028530d7223 */ /* 0x040fe2000000000d */
[--C-:B----4-:R-:W-:Y:S02]  /*6ca0*/  HADD2.F32 R37, -RZ, R96.reuse.H0_H0 ;  /* 0x20000060ff257230 */ /* 0x110fe40000004100 */
        /* <DEDUP_REMOVED lines=9> */
[C---:B------:R-:W-:Y:S01]  /*6d40*/  FFMA R16, R83.reuse, R37, R16 ;  /* 0x0000002553107223 */ /* 0x040fe20000000010 */
[C---:B------:R-:W-:Y:S01]  /*6d50*/  FFMA R17, R83.reuse, R38, R17 ;  /* 0x0000002653117223 */ /* 0x040fe20000000011 */
[--C-:B------:R-:W-:Y:S02]  /*6d60*/  HADD2.F32 R37, -RZ, R98.reuse.H0_H0 ;  /* 0x20000062ff257230 */ /* 0x100fe40000004100 */
[----:B------:R-:W-:Y:S01]  /*6d70*/  FFMA R18, R83, R39, R18 ;  /* 0x0000002753127223 */ /* 0x000fe20000000012 */
[----:B------:R-:W-:Y:S01]  /*6d80*/  FMUL R20, R69, R24 ;  /* 0x0000001845147220 */ /* 0x000fe20000400000 */
[----:B------:R-:W-:Y:S01]  /*6d90*/  FFMA R23, R83, R36, R23 ;  /* 0x0000002453177223 */ /* 0x000fe20000000017 */
[----:B------:R-:W-:Y:S02]  /*6da0*/  HADD2.F32 R36, -RZ, R98.H1_H1 ;  /* 0x30000062ff247230 */ /* 0x000fe40000004100 */
[----:B------:R-:W-:Y:S01]  /*6db0*/  FMUL R21, R69, R25 ;  /* 0x0000001945157220 */ /* 0x000fe20000400000 */
[--C-:B------:R-:W-:Y:S02]  /*6dc0*/  HADD2.F32 R39, -RZ, R99.reuse.H0_H0 ;  /* 0x20000063ff277230 */ /* 0x100fe40000004100 */
[----:B------:R-:W-:Y:S01]  /*6dd0*/  FFMA R20, R83, R37, R20 ;  /* 0x0000002553147223 */ /* 0x000fe20000000014 */
[C---:B------:R-:W-:Y:S01]  /*6de0*/  FMUL R22, R69.reuse, R26 ;  /* 0x0000001a45167220 */ /* 0x040fe20000400000 */
[----:B------:R-:W-:Y:S02]  /*6df0*/  HADD2.F32 R38, -RZ, R99.H1_H1 ;  /* 0x30000063ff267230 */ /* 0x000fe40000004100 */
[C---:B------:R-:W-:Y:S01]  /*6e00*/  FMUL R27, R69.reuse, R27 ;  /* 0x0000001b451b7220 */ /* 0x040fe20000400000 */
[--C-:B------:R-:W-:Y:S02]  /*6e10*/  HADD2.F32 R37, -RZ, R100.reuse.H0_H0 ;  /* 0x20000064ff257230 */ /* 0x100fe40000004100 */
[----:B------:R-:W-:Y:S01]  /*6e20*/  FMUL R24, R69, R28 ;  /* 0x0000001c45187220 */ /* 0x000fe20000400000 */
[C---:B------:R-:W-:Y:S01]  /*6e30*/  FFMA R21, R83.reuse, R36, R21 ;  /* 0x0000002453157223 */ /* 0x040fe20000000015 */
[C---:B------:R-:W-:Y:S01]  /*6e40*/  FFMA R22, R83.reuse, R39, R22 ;  /* 0x0000002753167223 */ /* 0x040fe20000000016 */
[----:B------:R-:W-:Y:S02]  /*6e50*/  HADD2.F32 R36, -RZ, R100.H1_H1 ;  /* 0x30000064ff247230 */ /* 0x000fe40000004100 */
[----:B------:R-:W-:Y:S01]  /*6e60*/  FFMA R27, R83, R38, R27 ;  /* 0x00000026531b7223 */ /* 0x000fe2000000001b */
[----:B------:R-:W-:Y:S01]  /*6e70*/  FMUL R25, R69, R29 ;  /* 0x0000001d45197220 */ /* 0x000fe20000400000 */
[----:B------:R-:W-:Y:S01]  /*6e80*/  FFMA R24, R83, R37, R24 ;  /* 0x0000002553187223 */ /* 0x000fe20000000018 */
[--C-:B------:R-:W-:Y:S02]  /*6e90*/  HADD2.F32 R37, -RZ, R101.reuse.H0_H0 ;  /* 0x20000065ff257230 */ /* 0x100fe40000004100 */
[----:B------:R-:W-:Y:S01]  /*6ea0*/  FMUL R26, R69, R30 ;  /* 0x0000001e451a7220 */ /* 0x000fe20000400000 */
[----:B------:R-:W-:Y:S02]  /*6eb0*/  HADD2.F32 R38, -RZ, R101.H1_H1 ;  /* 0x30000065ff267230 */ /* 0x000fe40000004100 */
[----:B------:R-:W-:Y:S01]  /*6ec0*/  FFMA R25, R83, R36, R25 ;  /* 0x0000002453197223 */ /* 0x000fe20000000019 */
[C---:B------:R-:W-:Y:S01]  /*6ed0*/  FMUL R31, R69.reuse, R31 ;  /* 0x0000001f451f7220 */ /* 0x040fe20000400000 */
[--C-:B------:R-:W-:Y:S02]  /*6ee0*/  HADD2.F32 R39, -RZ, R102.reuse.H0_H0 ;  /* 0x20000066ff277230 */ /* 0x100fe40000004100 */
[----:B------:R-:W-:Y:S01]  /*6ef0*/  FMUL R40, R0, 0.70710676908493041992 ;  /* 0x3f3504f300287820 */ /* 0x000fe20000400000 */
[----:B------:R-:W-:Y:S02]  /*6f00*/  HADD2.F32 R36, -RZ, R102.H1_H1 ;  /* 0x30000066ff247230 */ /* 0x000fe40000004100 */
[C---:B------:R-:W-:Y:S01]  /*6f10*/  FMUL R28, R69.reuse, R32 ;  /* 0x00000020451c7220 */ /* 0x040fe20000400000 */
[----:B------:R-:W-:Y:S01]  /*6f20*/  FMUL R29, R69, R33 ;  /* 0x00000021451d7220 */ /* 0x000fe20000400000 */
[C---:B------:R-:W-:Y:S01]  /*6f30*/  FFMA R26, R83.reuse, R37, R26 ;  /* 0x00000025531a7223 */ /* 0x040fe2000000001a */
[C---:B------:R-:W-:Y:S01]  /*6f40*/  FSETP.GE.AND P1, PT, |R40|.reuse, 1.0029599666595458984, PT ;  /* 0x3f8060fe2800780b */ /* 0x040fe20003f26200 */
[C---:B------:R-:W-:Y:S01]  /*6f50*/  FFMA R31, R83.reuse, R38, R31 ;  /* 0x00000026531f7223 */ /* 0x040fe2000000001f */
[----:B------:R-:W-:Y:S01]  /*6f60*/  FMUL R33, R40, R40 ;  /* 0x0000002828217220 */ /* 0x000fe20000400000 */
[C---:B------:R-:W-:Y:S01]  /*6f70*/  FFMA R28, R83.reuse, R39, R28 ;  /* 0x00000027531c7223 */ /* 0x040fe2000000001c */
[----:B------:R-:W-:Y:S01]  /*6f80*/  FSEL R37, R82, 8.4834944573231041431e-05, P1 ;  /* 0x38b1e96a52257808 */ /* 0x000fe20000800000 */
[----:B------:R-:W-:Y:S01]  /*6f90*/  FFMA R29, R83, R36, R29 ;  /* 0x00000024531d7223 */ /* 0x000fe2000000001d */
[----:B------:R-:W-:Y:S01]  /*6fa0*/  FSEL R32, -R76, -0.00082130916416645050049, P1 ;  /* 0xba574d204c207808 */ /* 0x000fe20000800100 */
[--C-:B------:R-:W-:Y:S01]  /*6fb0*/  HADD2.F32 R36, -RZ, R103.reuse.H0_H0 ;  /* 0x20000067ff247230 */ /* 0x100fe20000004100 */
[----:B------:R-:W-:Y:S01]  /*6fc0*/  FSEL R41, |R40|, R33, P1 ;  /* 0x0000002128297208 */ /* 0x000fe20000800200 */
[----:B------:R-:W-:Y:S01]  /*6fd0*/  FMUL R30, R69, R34 ;  /* 0x00000022451e7220 */ /* 0x000fe20000400000 */
[----:B------:R-:W-:Y:S01]  /*6fe0*/  FSEL R33, R71, 0.0052134888246655464172, P1 ;  /* 0x3baad5ea47217808 */ /* 0x000fe20000800000 */
[----:B------:R-:W-:Y:S01]  /*6ff0*/  HADD2.F32 R38, -RZ, R103.H1_H1 ;  /* 0x30000067ff267230 */ /* 0x000fe20000004100 */
[----:B------:R-:W-:Y:S01]  /*7000*/  FSEL R34, -R75, -0.026868773624300956726, P1 ;  /* 0xbcdc1be74b227808 */ /* 0x000fe20000800100 */
[----:B------:R-:W-:Y:S01]  /*7010*/  FMUL R35, R69, R35 ;  /* 0x0000002345237220 */ /* 0x000fe20000400000 */
[C---:B------:R-:W-:Y:S01]  /*7020*/  FFMA R30, R83.reuse, R36, R30 ;  /* 0x00000024531e7223 */ /* 0x040fe2000000001e */
[----:B------:R-:W-:Y:S02]  /*7030*/  FMUL R39, R2, 0.70710676908493041992 ;  /* 0x3f3504f302277820 */ /* 0x000fe40000400000 */
[----:B------:R-:W-:Y:S01]  /*7040*/  FFMA R35, R83, R38, R35 ;  /* 0x0000002653237223 */ /* 0x000fe20000000023 */
[-C--:B------:R-:W-:Y:S01]  /*7050*/  FFMA R32, R37, R41.reuse, R32 ;  /* 0x0000002925207223 */ /* 0x080fe20000000020 */
[----:B------:R-:W-:Y:S02]  /*7060*/  FSEL R37, R74, 0.11284004896879196167, P1 ;  /* 0x3de718af4a257808 */ /* 0x000fe40000800000 */
[----:B------:R-:W-:Y:S01]  /*7070*/  FSETP.GE.AND P0, PT, |R39|, 1.0029599666595458984, PT ;  /* 0x3f8060fe2700780b */ /* 0x000fe20003f06200 */
[-C--:B------:R-:W-:Y:S01]  /*7080*/  FFMA R33, R32, R41.reuse, R33 ;  /* 0x0000002920217223 */ /* 0x080fe20000000021 */
[----:B------:R-:W-:Y:S02]  /*7090*/  FSEL R32, R73, -0.37612664699554443359, P1 ;  /* 0xbec093ac49207808 */ /* 0x000fe40000800000 */
[----:B------:R-:W-:Y:S01]  /*70a0*/  FSEL R36, -R75, -0.026868773624300956726, P0 ;  /* 0xbcdc1be74b247808 */ /* 0x000fe20000000100 */
[-C--:B------:R-:W-:Y:S01]  /*70b0*/  FFMA R34, R33, R41.reuse, R34 ;  /* 0x0000002921227223 */ /* 0x080fe20000000022 */
[----:B------:R-:W-:Y:S03]  /*70c0*/  FSEL R33, R72, 0.12837915122509002686, P1 ;  /* 0x3e0375d348217808 */ /* 0x000fe60000800000 */
[----:B------:R-:W-:Y:S01]  /*70d0*/  FFMA R37, R34, R41, R37 ;  /* 0x0000002922257223 */ /* 0x000fe20000000025 */
[----:B------:R-:W-:Y:S03]  /*70e0*/  FMUL R34, R39, R39 ;  /* 0x0000002727227220 */ /* 0x000fe60000400000 */
[-C--:B------:R-:W-:Y:S01]  /*70f0*/  FFMA R32, R37, R41.reuse, R32 ;  /* 0x0000002925207223 */ /* 0x080fe20000000020 */
[----:B------:R-:W-:Y:S02]  /*7100*/  FSEL R37, R82, 8.4834944573231041431e-05, P0 ;  /* 0x38b1e96a52257808 */ /* 0x000fe40000000000 */
[----:B------:R-:W-:Y:S01]  /*7110*/  FSEL R38, |R39|, R34, P0 ;  /* 0x0000002227267208 */ /* 0x000fe20000000200 */
[----:B------:R-:W-:Y:S01]  /*7120*/  FFMA R33, R32, R41, R33 ;  /* 0x0000002920217223 */ /* 0x000fe20000000021 */
[----:B------:R-:W-:Y:S01]  /*7130*/  FSEL R34, -R41, R40, P1 ;  /* 0x0000002829227208 */ /* 0x000fe20000800100 */
[----:B------:R-:W-:Y:S01]  /*7140*/  FMUL R41, R3, 0.70710676908493041992 ;  /* 0x3f3504f303297820 */ /* 0x000fe20000400000 */
[----:B------:R-:W-:Y:S03]  /*7150*/  FSEL R32, -R76, -0.00082130916416645050049, P0 ;  /* 0xba574d204c207808 */ /* 0x000fe60000000100 */
[----:B------:R-:W-:Y:S01]  /*7160*/  FFMA R34, R33, R34, R34 ;  /* 0x0000002221227223 */ /* 0x000fe20000000022 */
[----:B------:R-:W-:Y:S01]  /*7170*/  FSEL R33, R71, 0.0052134888246655464172, P0 ;  /* 0x3baad5ea47217808 */ /* 0x000fe20000000000 */
[-C--:B------:R-:W-:Y:S01]  /*7180*/  FFMA R32, R37, R38.reuse, R32 ;  /* 0x0000002625207223 */ /* 0x080fe20000000020 */
[----:B------:R-:W-:Y:S01]  /*7190*/  FSEL R37, R74, 0.11284004896879196167, P0 ;  /* 0x3de718af4a257808 */ /* 0x000fe20000000000 */
[----:B------:R-:W2:Y:S01]  /*71a0*/  @P1 MUFU.EX2 R43, R34 ;  /* 0x00000022002b1308 */ /* 0x000ea20000000800 */
[----:B------:R-:W-:Y:S01]  /*71b0*/  FSETP.GE.AND P2, PT, |R41|, 1.0029599666595458984, PT ;  /* 0x3f8060fe2900780b */ /* 0x000fe20003f46200 */
[-C--:B------:R-:W-:Y:S01]  /*71c0*/  FFMA R33, R32, R38.reuse, R33 ;  /* 0x0000002620217223 */ /* 0x080fe20000000021 */
[----:B------:R-:W-:Y:S03]  /*71d0*/  FSEL R32, R73, -0.37612664699554443359, P0 ;  /* 0xbec093ac49207808 */ /* 0x000fe60000000000 */
[-C--:B------:R-:W-:Y:S01]  /*71e0*/  FFMA R36, R33, R38.reuse, R36 ;  /* 0x0000002621247223 */ /* 0x080fe20000000024 */
[----:B------:R-:W-:Y:S03]  /*71f0*/  FSEL R33, R72, 0.12837915122509002686, P0 ;  /* 0x3e0375d348217808 */ /* 0x000fe60000000000 */
[-C--:B------:R-:W-:Y:S01]  /*7200*/  FFMA R37, R36, R38.reuse, R37 ;  /* 0x0000002624257223 */ /* 0x080fe20000000025 */
[----:B------:R-:W-:Y:S03]  /*7210*/  FMUL R36, R41, R41 ;  /* 0x0000002929247220 */ /* 0x000fe60000400000 */
[----:B------:R-:W-:Y:S01]  /*7220*/  FFMA R32, R37, R38, R32 ;  /* 0x0000002625207223 */ /* 0x000fe20000000020 */
[----:B------:R-:W-:Y:S02]  /*7230*/  FSEL R37, R82, 8.4834944573231041431e-05, P2 ;  /* 0x38b1e96a52257808 */ /* 0x000fe40001000000 */
[----:B------:R-:W-:Y:S01]  /*7240*/  FSEL R42, |R41|, R36, P2 ;  /* 0x00000024292a7208 */ /* 0x000fe20001000200 */
[----:B------:R-:W-:Y:S01]  /*7250*/  FFMA R33, R32, R38, R33 ;  /* 0x0000002620217223 */ /* 0x000fe20000000021 */
[----:B------:R-:W-:Y:S01]  /*7260*/  FSEL R32, -R38, R39, P0 ;  /* 0x0000002726207208 */ /* 0x000fe20000000100 */
[----:B--2---:R-:W-:Y:S01]  /*7270*/  @P1 FADD R45, -R43, 1 ;  /* 0x3f8000002b2d1421 */ /* 0x004fe20000000100 */
[----:B------:R-:W-:Y:S01]  /*7280*/  FSEL R36, -R76, -0.00082130916416645050049, P2 ;  /* 0xba574d204c247808 */ /* 0x000fe20001000100 */
[----:B------:R-:W-:Y:S01]  /*7290*/  FMUL R43, R7, 0.70710676908493041992 ;  /* 0x3f3504f3072b7820 */ /* 0x000fe20000400000 */
[----:B------:R-:W-:Y:S01]  /*72a0*/  FSEL R38, -R75, -0.026868773624300956726, P2 ;  /* 0xbcdc1be74b267808 */ /* 0x000fe20001000100 */
[----:B------:R-:W-:Y:S01]  /*72b0*/  FFMA R32, R33, R32, R32 ;  /* 0x0000002021207223 */ /* 0x000fe20000000020 */
[----:B------:R-:W-:Y:S01]  /*72c0*/  FSEL R33, R71, 0.0052134888246655464172, P2 ;  /* 0x3baad5ea47217808 */ /* 0x000fe20001000000 */
[-C--:B------:R-:W-:Y:S01]  /*72d0*/  FFMA R36, R37, R42.reuse, R36 ;  /* 0x0000002a25247223 */ /* 0x080fe20000000024 */
[----:B------:R-:W-:Y:S02]  /*72e0*/  FSEL R37, R74, 0.11284004896879196167, P2 ;  /* 0x3de718af4a257808 */ /* 0x000fe40001000000 */
[----:B------:R-:W-:Y:S01]  /*72f0*/  @P1 LOP3.LUT R34, R45, 0x80000000, R40, 0xb8, !PT ;  /* 0x800000002d221812 */ /* 0x000fe200078eb828 */
[-C--:B------:R-:W-:Y:S01]  /*7300*/  FFMA R33, R36, R42.reuse, R33 ;  /* 0x0000002a24217223 */ /* 0x080fe20000000021 */
[----:B------:R-:W-:Y:S02]  /*7310*/  FSEL R36, R73, -0.37612664699554443359, P2 ;  /* 0xbec093ac49247808 */ /* 0x000fe40001000000 */
[----:B------:R-:W-:Y:S01]  /*7320*/  FSETP.GE.AND P1, PT, |R43|, 1.0029599666595458984, PT ;  /* 0x3f8060fe2b00780b */ /* 0x000fe20003f26200 */
[-C--:B------:R-:W-:Y:S01]  /*7330*/  FFMA R38, R33, R42.reuse, R38 ;  /* 0x0000002a21267223 */ /* 0x080fe20000000026 */
[----:B------:R-:W-:Y:S01]  /*7340*/  FSEL R33, R72, 0.12837915122509002686, P2 ;  /* 0x3e0375d348217808 */ /* 0x000fe20001000000 */
[----:B------:R-:W-:Y:S01]  /*7350*/  FADD R141, R34, 1 ;  /* 0x3f800000228d7421 */ /* 0x000fe20000000000 */
[----:B------:R-:W-:Y:S01]  /*7360*/  FSEL R40, R82, 8.4834944573231041431e-05, P1 ;  /* 0x38b1e96a52287808 */ /* 0x000fe20000800000 */
[-C--:B------:R-:W-:Y:S01]  /*7370*/  FFMA R37, R38, R42.reuse, R37 ;  /* 0x0000002a26257223 */ /* 0x080fe20000000025 */
[----:B------:R-:W-:Y:S03]  /*7380*/  FMUL R38, R43, R43 ;  /* 0x0000002b2b267220 */ /* 0x000fe60000400000 */
[----:B------:R-:W-:Y:S01]  /*7390*/  FFMA R36, R37, R42, R36 ;  /* 0x0000002a25247223 */ /* 0x000fe20000000024 */
[----:B------:R-:W-:Y:S02]  /*73a0*/  FSEL R37, -R76, -0.00082130916416645050049, P1 ;  /* 0xba574d204c257808 */ /* 0x000fe40000800100 */
[----:B------:R-:W-:Y:S01]  /*73b0*/  FSEL R44, |R43|, R38, P1 ;  /* 0x000000262b2c7208 */ /* 0x000fe20000800200 */
[----:B------:R-:W-:Y:S01]  /*73c0*/  FFMA R33, R36, R42, R33 ;  /* 0x0000002a24217223 */ /* 0x000fe20000000021 */
[----:B------:R-:W-:Y:S02]  /*73d0*/  FSEL R36, -R42, R41, P2 ;  /* 0x000000292a247208 */ /* 0x000fe40001000100 */
[----:B------:R-:W-:Y:S01]  /*73e0*/  FSEL R38, R71, 0.0052134888246655464172, P1 ;  /* 0x3baad5ea47267808 */ /* 0x000fe20000800000 */
[----:B------:R-:W2:Y:S02]  /*73f0*/  @P0 MUFU.EX2 R42, R32 ;  /* 0x00000020002a0308 */ /* 0x000ea40000000800 */
[----:B------:R-:W-:Y:S01]  /*7400*/  FFMA R36, R33, R36, R36 ;  /* 0x0000002421247223 */ /* 0x000fe20000000024 */
[----:B------:R-:W-:Y:S01]  /*7410*/  FSEL R33, -R75, -0.026868773624300956726, P1 ;  /* 0xbcdc1be74b217808 */ /* 0x000fe20000800100 */
[-C--:B------:R-:W-:Y:S01]  /*7420*/  FFMA R37, R40, R44.reuse, R37 ;  /* 0x0000002c28257223 */ /* 0x080fe20000000025 */
[----:B------:R-:W-:Y:S03]  /*7430*/  FSEL R40, R74, 0.11284004896879196167, P1 ;  /* 0x3de718af4a287808 */ /* 0x000fe60000800000 */
[-C--:B------:R-:W-:Y:S04]  /*7440*/  FFMA R38, R37, R44.reuse, R38 ;  /* 0x0000002c25267223 */ /* 0x080fe80000000026 */
[-C--:B------:R-:W-:Y:S01]  /*7450*/  FFMA R33, R38, R44.reuse, R33 ;  /* 0x0000002c26217223 */ /* 0x080fe20000000021 */
[----:B------:R-:W-:Y:S03]  /*7460*/  FSEL R38, R72, 0.12837915122509002686, P1 ;  /* 0x3e0375d348267808 */ /* 0x000fe60000800000 */
[-C--:B------:R-:W-:Y:S01]  /*7470*/  FFMA R40, R33, R44.reuse, R40 ;  /* 0x0000002c21287223 */ /* 0x080fe20000000028 */
[----:B------:R-:W-:Y:S01]  /*7480*/  FSEL R33, R73, -0.37612664699554443359, P1 ;  /* 0xbec093ac49217808 */ /* 0x000fe20000800000 */
[----:B--2---:R-:W-:Y:S01]  /*7490*/  @P0 FADD R46, -R42, 1 ;  /* 0x3f8000002a2e0421 */ /* 0x004fe20000000100 */
[----:B------:R-:W-:Y:S03]  /*74a0*/  FMUL R42, R4, 0.70710676908493041992 ;  /* 0x3f3504f3042a7820 */ /* 0x000fe60000400000 */
[----:B------:R-:W-:Y:S01]  /*74b0*/  FFMA R33, R40, R44, R33 ;  /* 0x0000002c28217223 */ /* 0x000fe20000000021 */
[----:B------:R-:W-:Y:S01]  /*74c0*/  @P0 LOP3.LUT R32, R46, 0x80000000, R39, 0xb8, !PT ;  /* 0x800000002e200812 */ /* 0x000fe200078eb827 */
[C---:B------:R-:W-:Y:S01]  /*74d0*/  FMUL R37, R42.reuse, R42 ;  /* 0x0000002a2a257220 */ /* 0x040fe20000400000 */
[----:B------:R-:W-:Y:S01]  /*74e0*/  FSETP.GE.AND P0, PT, |R42|, 1.0029599666595458984, PT ;  /* 0x3f8060fe2a00780b */ /* 0x000fe20003f06200 */
[----:B------:R-:W-:Y:S01]  /*74f0*/  FFMA R38, R33, R44, R38 ;  /* 0x0000002c21267223 */ /* 0x000fe20000000026 */
[----:B------:R-:W-:Y:S01]  /*7500*/  FSEL R33, -R44, R43, P1 ;  /* 0x0000002b2c217208 */ /* 0x000fe20000800100 */
[----:B------:R-:W-:Y:S01]  /*7510*/  FADD R139, R32, 1 ;  /* 0x3f800000208b7421 */ /* 0x000fe20000000000 */
[----:B------:R-:W-:Y:S01]  /*7520*/  FSEL R45, |R42|, R37, P0 ;  /* 0x000000252a2d7208 */ /* 0x000fe20000000200 */
[----:B------:R-:W2:Y:S01]  /*7530*/  @P2 MUFU.EX2 R44, R36 ;  /* 0x00000024002c2308 */ /* 0x000ea20000000800 */
[----:B------:R-:W-:Y:S01]  /*7540*/  FSEL R40, R82, 8.4834944573231041431e-05, P0 ;  /* 0x38b1e96a52287808 */ /* 0x000fe20000000000 */
[----:B------:R-:W-:Y:S01]  /*7550*/  FMUL R32, R29, 0.70710676908493041992 ;  /* 0x3f3504f31d207820 */ /* 0x000fe20000400000 */
[----:B------:R-:W-:Y:S01]  /*7560*/  FSEL R37, -R76, -0.00082130916416645050049, P0 ;  /* 0xba574d204c257808 */ /* 0x000fe20000000100 */
[----:B------:R-:W-:Y:S01]  /*7570*/  FFMA R33, R38, R33, R33 ;  /* 0x0000002126217223 */ /* 0x000fe20000000021 */
[----:B------:R-:W-:Y:S02]  /*7580*/  FSEL R38, R71, 0.0052134888246655464172, P0 ;  /* 0x3baad5ea47267808 */ /* 0x000fe40000000000 */
[----:B------:R-:W-:Y:S01]  /*7590*/  FSEL R39, -R75, -0.026868773624300956726, P0 ;  /* 0xbcdc1be74b277808 */ /* 0x000fe20000000100 */
[-C--:B------:R-:W-:Y:S01]  /*75a0*/  FFMA R37, R40, R45.reuse, R37 ;  /* 0x0000002d28257223 */ /* 0x080fe20000000025 */
[----:B------:R-:W-:Y:S01]  /*75b0*/  FSEL R40, R74, 0.11284004896879196167, P0 ;  /* 0x3de718af4a287808 */ /* 0x000fe20000000000 */
[----:B------:R-:W3:Y:S02]  /*75c0*/  @P1 MUFU.EX2 R46, R33 ;  /* 0x00000021002e1308 */ /* 0x000ee40000000800 */
[-C--:B------:R-:W-:Y:S01]  /*75d0*/  FFMA R38, R37, R45.reuse, R38 ;  /* 0x0000002d25267223 */ /* 0x080fe20000000026 */
[----:B------:R-:W-:Y:S03]  /*75e0*/  FSEL R37, R73, -0.37612664699554443359, P0 ;  /* 0xbec093ac49257808 */ /* 0x000fe60000000000 */
[-C--:B------:R-:W-:Y:S01]  /*75f0*/  FFMA R39, R38, R45.reuse, R39 ;  /* 0x0000002d26277223 */ /* 0x080fe20000000027 */
[----:B--2---:R-:W-:Y:S01]  /*7600*/  @P2 FADD R38, -R44, 1 ;  /* 0x3f8000002c262421 */ /* 0x004fe20000000100 */
[----:B------:R-:W-:Y:S02]  /*7610*/  FMUL R44, R5, 0.70710676908493041992 ;  /* 0x3f3504f3052c7820 */ /* 0x000fe40000400000 */
[-C--:B------:R-:W-:Y:S02]  /*7620*/  FFMA R40, R39, R45.reuse, R40 ;  /* 0x0000002d27287223 */ /* 0x080fe40000000028 */
[----:B------:R-:W-:Y:S01]  /*7630*/  @P2 LOP3.LUT R36, R38, 0x80000000, R41, 0xb8, !PT ;  /* 0x8000000026242812 */ /* 0x000fe200078eb829 */
[----:B------:R-:W-:Y:S01]  /*7640*/  FMUL R39, R44, R44 ;  /* 0x0000002c2c277220 */ /* 0x000fe20000400000 */
[----:B------:R-:W-:Y:S01]  /*7650*/  FSEL R38, R72, 0.12837915122509002686, P0 ;  /* 0x3e0375d348267808 */ /* 0x000fe20000000000 */
[-C--:B------:R-:W-:Y:S01]  /*7660*/  FFMA R37, R40, R45.reuse, R37 ;  /* 0x0000002d28257223 */ /* 0x080fe20000000025 */
[----:B------:R-:W-:Y:S01]  /*7670*/  FSETP.GE.AND P2, PT, |R44|, 1.0029599666595458984, PT ;  /* 0x3f8060fe2c00780b */ /* 0x000fe20003f46200 */
[----:B------:R-:W-:Y:S01]  /*7680*/  FADD R36, R36, 1 ;  /* 0x3f80000024247421 */ /* 0x000fe20000000000 */
[----:B---3--:R-:W-:Y:S01]  /*7690*/  @P1 FADD R48, -R46, 1 ;  /* 0x3f8000002e301421 */ /* 0x008fe20000000100 */
[----:B------:R-:W-:Y:S01]  /*76a0*/  FFMA R38, R37, R45, R38 ;  /* 0x0000002d25267223 */ /* 0x000fe20000000026 */
[----:B------:R-:W-:Y:S01]  /*76b0*/  FSEL R37, -R45, R42, P0 ;  /* 0x0000002a2d257208 */ /* 0x000fe20000000100 */
[----:B------:R-:W-:Y:S01]  /*76c0*/  FMUL R46, R6, 0.70710676908493041992 ;  /* 0x3f3504f3062e7820 */ /* 0x000fe20000400000 */
[----:B------:R-:W-:Y:S02]  /*76d0*/  FSEL R45, |R44|, R39, P2 ;  /* 0x000000272c2d7208 */ /* 0x000fe40001000200 */
[----:B------:R-:W-:Y:S01]  /*76e0*/  FSEL R40, R82, 8.4834944573231041431e-05, P2 ;  /* 0x38b1e96a52287808 */ /* 0x000fe20001000000 */
[----:B------:R-:W-:Y:S01]  /*76f0*/  FFMA R37, R38, R37, R37 ;  /* 0x0000002526257223 */ /* 0x000fe20000000025 */
[----:B------:R-:W-:Y:S02]  /*7700*/  FSEL R39, -R76, -0.00082130916416645050049, P2 ;  /* 0xba574d204c277808 */ /* 0x000fe40001000100 */
[----:B------:R-:W-:Y:S02]  /*7710*/  FSEL R38, R71, 0.0052134888246655464172, P2 ;  /* 0x3baad5ea47267808 */ /* 0x000fe40001000000 */
[----:B------:R-:W-:Y:S01]  /*7720*/  FSEL R41, -R75, -0.026868773624300956726, P2 ;  /* 0xbcdc1be74b297808 */ /* 0x000fe20001000100 */
[-C--:B------:R-:W-:Y:S01]  /*7730*/  FFMA R39, R40, R45.reuse, R39 ;  /* 0x0000002d28277223 */ /* 0x080fe20000000027 */
[----:B------:R-:W-:Y:S02]  /*7740*/  FSEL R40, R74, 0.11284004896879196167, P2 ;  /* 0x3de718af4a287808 */ /* 0x000fe40001000000 */
[----:B------:R-:W-:Y:S01]  /*7750*/  @P1 LOP3.LUT R33, R48, 0x80000000, R43, 0xb8, !PT ;  /* 0x8000000030211812 */ /* 0x000fe200078eb82b */
[-C--:B------:R-:W-:Y:S01]  /*7760*/  FFMA R38, R39, R45.reuse, R38 ;  /* 0x0000002d27267223 */ /* 0x080fe20000000026 */
[----:B------:R-:W-:Y:S02]  /*7770*/  FSEL R39, R73, -0.37612664699554443359, P2 ;  /* 0xbec093ac49277808 */ /* 0x000fe40001000000 */
[----:B------:R-:W-:Y:S01]  /*7780*/  FSETP.GE.AND P1, PT, |R46|, 1.0029599666595458984, PT ;  /* 0x3f8060fe2e00780b */ /* 0x000fe20003f26200 */
[-C--:B------:R-:W-:Y:S01]  /*7790*/  FFMA R41, R38, R45.reuse, R41 ;  /* 0x0000002d26297223 */ /* 0x080fe20000000029 */
[----:B------:R-:W-:Y:S02]  /*77a0*/  FSEL R38, R72, 0.12837915122509002686, P2 ;  /* 0x3e0375d348267808 */ /* 0x000fe40001000000 */
        /* <DEDUP_REMOVED lines=14> */
[-C--:B------:R-:W-:Y:S01]  /*7890*/  FFMA R41, R40, R47.reuse, R41 ;  /* 0x0000002f28297223 */ /* 0x080fe20000000029 */
[----:B------:R-:W-:Y:S03]  /*78a0*/  FSEL R40, R73, -0.37612664699554443359, P1 ;  /* 0xbec093ac49287808 */ /* 0x000fe60000800000 */
[-C--:B------:R-:W-:Y:S04]  /*78b0*/  FFMA R38, R41, R47.reuse, R38 ;  /* 0x0000002f29267223 */ /* 0x080fe80000000026 */
[-C--:B------:R-:W-:Y:S01]  /*78c0*/  FFMA R43, R38, R47.reuse, R43 ;  /* 0x0000002f262b7223 */ /* 0x080fe2000000002b */
[----:B------:R-:W-:Y:S01]  /*78d0*/  FSEL R38, -R47, R46, P1 ;  /* 0x0000002e2f267208 */ /* 0x000fe20000800100 */
[----:B--2---:R-:W-:Y:S01]  /*78e0*/  @P0 FADD R41, -R45, 1 ;  /* 0x3f8000002d290421 */ /* 0x004fe20000000100 */
[----:B------:R-:W-:Y:S01]  /*78f0*/  FMUL R45, R11, 0.70710676908493041992 ;  /* 0x3f3504f30b2d7820 */ /* 0x000fe20000400000 */
[----:B------:R-:W-:Y:S03]  /*7900*/  FFMA R40, R43, R47, R40 ;  /* 0x0000002f2b287223 */ /* 0x000fe60000000028 */
[----:B------:R-:W-:Y:S01]  /*7910*/  @P0 LOP3.LUT R37, R41, 0x80000000, R42, 0xb8, !PT ;  /* 0x8000000029250812 */ /* 0x000fe200078eb82a */
[C---:B------:R-:W-:Y:S01]  /*7920*/  FMUL R42, R45.reuse, R45 ;  /* 0x0000002d2d2a7220 */ /* 0x040fe20000400000 */
[----:B------:R-:W-:Y:S02]  /*7930*/  FSEL R41, R72, 0.12837915122509002686, P1 ;  /* 0x3e0375d348297808 */ /* 0x000fe40000800000 */
[C---:B------:R-:W-:Y:S03]  /*7940*/  FSETP.GE.AND P0, PT, |R45|.reuse, 1.0029599666595458984, PT ;  /* 0x3f8060fe2d00780b */ /* 0x040fe60003f06200 */
[----:B------:R-:W-:Y:S01]  /*7950*/  FFMA R41, R40, R47, R41 ;  /* 0x0000002f28297223 */ /* 0x000fe20000000029 */
[----:B------:R-:W-:Y:S01]  /*7960*/  FSEL R48, |R45|, R42, P0 ;  /* 0x0000002a2d307208 */ /* 0x000fe20000000200 */
[----:B------:R-:W2:Y:S01]  /*7970*/  @P2 MUFU.EX2 R47, R39 ;  /* 0x00000027002f2308 */ /* 0x000ea20000000800 */
[----:B------:R-:W-:Y:S01]  /*7980*/  FSEL R43, R82, 8.4834944573231041431e-05, P0 ;  /* 0x38b1e96a522b7808 */ /* 0x000fe20000000000 */
[----:B------:R-:W-:Y:S01]  /*7990*/  FFMA R38, R41, R38, R38 ;  /* 0x0000002629267223 */ /* 0x000fe20000000026 */
[----:B------:R-:W-:Y:S02]  /*79a0*/  FSEL R40, -R76, -0.00082130916416645050049, P0 ;  /* 0xba574d204c287808 */ /* 0x000fe40000000100 */
[----:B------:R-:W-:Y:S02]  /*79b0*/  FSEL R41, R71, 0.0052134888246655464172, P0 ;  /* 0x3baad5ea47297808 */ /* 0x000fe40000000000 */
[----:B------:R-:W-:Y:S01]  /*79c0*/  FSEL R42, -R75, -0.026868773624300956726, P0 ;  /* 0xbcdc1be74b2a7808 */ /* 0x000fe20000000100 */
[-C--:B------:R-:W-:Y:S01]  /*79d0*/  FFMA R40, R43, R48.reuse, R40 ;  /* 0x000000302b287223 */ /* 0x080fe20000000028 */
[----:B------:R-:W-:Y:S03]  /*79e0*/  FSEL R43, R74, 0.11284004896879196167, P0 ;  /* 0x3de718af4a2b7808 */ /* 0x000fe60000000000 */
[-C--:B------:R-:W-:Y:S01]  /*79f0*/  FFMA R41, R40, R48.reuse, R41 ;  /* 0x0000003028297223 */ /* 0x080fe20000000029 */
[----:B------:R-:W-:Y:S03]  /*7a00*/  FSEL R40, R73, -0.37612664699554443359, P0 ;  /* 0xbec093ac49287808 */ /* 0x000fe60000000000 */
[-C--:B------:R-:W-:Y:S01]  /*7a10*/  FFMA R42, R41, R48.reuse, R42 ;  /* 0x00000030292a7223 */ /* 0x080fe2000000002a */
[----:B------:R-:W-:Y:S01]  /*7a20*/  FSEL R41, R72, 0.12837915122509002686, P0 ;  /* 0x3e0375d348297808 */ /* 0x000fe20000000000 */
[----:B--2---:R-:W-:Y:S01]  /*7a30*/  @P2 FADD R49, -R47, 1 ;  /* 0x3f8000002f312421 */ /* 0x004fe20000000100 */
[----:B------:R-:W-:Y:S01]  /*7a40*/  FMUL R47, R8, 0.70710676908493041992 ;  /* 0x3f3504f3082f7820 */ /* 0x000fe20000400000 */
[-C--:B------:R-:W-:Y:S03]  /*7a50*/  FFMA R43, R42, R48.reuse, R43 ;  /* 0x000000302a2b7223 */ /* 0x080fe6000000002b */
[----:B------:R-:W-:Y:S01]  /*7a60*/  @P2 LOP3.LUT R39, R49, 0x80000000, R44, 0xb8, !PT ;  /* 0x8000000031272812 */ /* 0x000fe200078eb82c */
[-C--:B------:R-:W-:Y:S01]  /*7a70*/  FFMA R40, R43, R48.reuse, R40 ;  /* 0x000000302b287223 */ /* 0x080fe20000000028 */
[C---:B------:R-:W-:Y:S01]  /*7a80*/  FSETP.GE.AND P2, PT, |R47|.reuse, 1.0029599666595458984, PT ;  /* 0x3f8060fe2f00780b */ /* 0x040fe20003f46200 */
[C---:B------:R-:W-:Y:S01]  /*7a90*/  FMUL R42, R47.reuse, R47 ;  /* 0x0000002f2f2a7220 */ /* 0x040fe20000400000 */
[----:B------:R-:W2:Y:S01]  /*7aa0*/  @P1 MUFU.EX2 R49, R38 ;  /* 0x0000002600311308 */ /* 0x000ea20000000800 */
[----:B------:R-:W-:Y:S01]  /*7ab0*/  FFMA R41, R40, R48, R41 ;  /* 0x0000003028297223 */ /* 0x000fe20000000029 */
[----:B------:R-:W-:Y:S02]  /*7ac0*/  FSEL R40, -R48, R45, P0 ;  /* 0x0000002d30287208 */ /* 0x000fe40000000100 */
[----:B------:R-:W-:Y:S02]  /*7ad0*/  FSEL R48, |R47|, R42, P2 ;  /* 0x0000002a2f307208 */ /* 0x000fe40001000200 */
        /* <DEDUP_REMOVED lines=17> */
[C---:B------:R-:W-:Y:S01]  /*7bf0*/  FSETP.GE.AND P1, PT, |R49|.reuse, 1.0029599666595458984, PT ;  /* 0x3f8060fe3100780b */ /* 0x040fe20003f26200 */
[----:B------:R-:W-:Y:S02]  /*7c00*/  FADD R38, R38, 1 ;  /* 0x3f80000026267421 */ /* 0x000fe40000000000 */
[----:B------:R-:W-:Y:S01]  /*7c10*/  FFMA R41, R42, R48, R41 ;  /* 0x000000302a297223 */ /* 0x000fe20000000029 */
[----:B------:R-:W-:Y:S02]  /*7c20*/  FSEL R42, -R48, R47, P2 ;  /* 0x0000002f302a7208 */ /* 0x000fe40001000100 */
        /* <DEDUP_REMOVED lines=9> */
[-C--:B------:R-:W-:Y:S04]  /*7cc0*/  FFMA R44, R43, R50.reuse, R44 ;  /* 0x000000322b2c7223 */ /* 0x080fe8000000002c */
[-C--:B------:R-:W-:Y:S01]  /*7cd0*/  FFMA R41, R44, R50.reuse, R41 ;  /* 0x000000322c297223 */ /* 0x080fe20000000029 */
[----:B------:R-:W-:Y:S01]  /*7ce0*/  FSEL R44, R72, 0.12837915122509002686, P1 ;  /* 0x3e0375d3482c7808 */ /* 0x000fe20000800000 */
[----:B--2---:R-:W-:Y:S01]  /*7cf0*/  @P0 FADD R52, -R48, 1 ;  /* 0x3f80000030340421 */ /* 0x004fe20000000100 */
[----:B------:R-:W-:Y:S01]  /*7d00*/  FMUL R48, R10, 0.70710676908493041992 ;  /* 0x3f3504f30a307820 */ /* 0x000fe20000400000 */
[----:B------:R-:W-:Y:S01]  /*7d10*/  FFMA R46, R41, R50, R46 ;  /* 0x00000032292e7223 */ /* 0x000fe2000000002e */
[----:B------:R-:W-:Y:S02]  /*7d20*/  FSEL R41, R73, -0.37612664699554443359, P1 ;  /* 0xbec093ac49297808 */ /* 0x000fe40000800000 */
[----:B------:R-:W-:Y:S01]  /*7d30*/  @P0 LOP3.LUT R40, R52, 0x80000000, R45, 0xb8, !PT ;  /* 0x8000000034280812 */ /* 0x000fe200078eb82d */
[C---:B------:R-:W-:Y:S01]  /*7d40*/  FMUL R43, R48.reuse, R48 ;  /* 0x00000030302b7220 */ /* 0x040fe20000400000 */
[----:B------:R-:W-:Y:S01]  /*7d50*/  FSETP.GE.AND P0, PT, |R48|, 1.0029599666595458984, PT ;  /* 0x3f8060fe3000780b */ /* 0x000fe20003f06200 */
[-C--:B------:R-:W-:Y:S02]  /*7d60*/  FFMA R41, R46, R50.reuse, R41 ;  /* 0x000000322e297223 */ /* 0x080fe40000000029 */
[----:B------:R-:W-:Y:S01]  /*7d70*/  FADD R40, R40, 1 ;  /* 0x3f80000028287421 */ /* 0x000fe20000000000 */
[----:B------:R-:W-:Y:S01]  /*7d80*/  FSEL R51, |R48|, R43, P0 ;  /* 0x0000002b30337208 */ /* 0x000fe20000000200 */
[----:B------:R-:W-:Y:S01]  /*7d90*/  FFMA R44, R41, R50, R44 ;  /* 0x00000032292c7223 */ /* 0x000fe2000000002c */
[----:B------:R-:W-:Y:S02]  /*7da0*/  FSEL R41, -R50, R49, P1 ;  /* 0x0000003132297208 */ /* 0x000fe40000800100 */
[----:B------:R-:W-:Y:S01]  /*7db0*/  FSEL R46, R82, 8.4834944573231041431e-05, P0 ;  /* 0x38b1e96a522e7808 */ /* 0x000fe20000000000 */
[----:B------:R-:W2:Y:S01]  /*7dc0*/  @P2 MUFU.EX2 R50, R42 ;  /* 0x0000002a00322308 */ /* 0x000ea20000000800 */
[----:B------:R-:W-:Y:S01]  /*7dd0*/  FSEL R43, -R76, -0.00082130916416645050049, P0 ;  /* 0xba574d204c2b7808 */ /* 0x000fe20000000100 */
[----:B------:R-:W-:Y:S01]  /*7de0*/  FFMA R41, R44, R41, R41 ;  /* 0x000000292c297223 */ /* 0x000fe20000000029 */
[----:B------:R-:W-:Y:S02]  /*7df0*/  FSEL R44, R71, 0.0052134888246655464172, P0 ;  /* 0x3baad5ea472c7808 */ /* 0x000fe40000000000 */
[----:B------:R-:W-:Y:S01]  /*7e00*/  FSEL R45, -R75, -0.026868773624300956726, P0 ;  /* 0xbcdc1be74b2d7808 */ /* 0x000fe20000000100 */
[-C--:B------:R-:W-:Y:S01]  /*7e10*/  FFMA R43, R46, R51.reuse, R43 ;  /* 0x000000332e2b7223 */ /* 0x080fe2000000002b */
[----:B------:R-:W-:Y:S03]  /*7e20*/  FSEL R46, R74, 0.11284004896879196167, P0 ;  /* 0x3de718af4a2e7808 */ /* 0x000fe60000000000 */
[----:B------:R-:W3:Y:S01]  /*7e30*/  @P1 MUFU.EX2 R52, R41 ;  /* 0x0000002900341308 */ /* 0x000ee20000000800 */
[-C--:B------:R-:W-:Y:S01]  /*7e40*/  FFMA R44, R43, R51.reuse, R44 ;  /* 0x000000332b2c7223 */ /* 0x080fe2000000002c */
[----:B------:R-:W-:Y:S03]  /*7e50*/  FSEL R43, R73, -0.37612664699554443359, P0 ;  /* 0xbec093ac492b7808 */ /* 0x000fe60000000000 */
[-C--:B------:R-:W-:Y:S01]  /*7e60*/  FFMA R45, R44, R51.reuse, R45 ;  /* 0x000000332c2d7223 */ /* 0x080fe2000000002d */
[----:B--2---:R-:W-:Y:S03]  /*7e70*/  @P2 FADD R44, -R50, 1 ;  /* 0x3f800000322c2421 */ /* 0x004fe60000000100 */
[-C--:B------:R-:W-:Y:S01]  /*7e80*/  FFMA R46, R45, R51.reuse, R46 ;  /* 0x000000332d2e7223 */ /* 0x080fe2000000002e */
[----:B------:R-:W-:Y:S01]  /*7e90*/  FMUL R50, R15, 0.70710676908493041992 ;  /* 0x3f3504f30f327820 */ /* 0x000fe20000400000 */
[----:B------:R-:W-:Y:S02]  /*7ea0*/  @P2 LOP3.LUT R42, R44, 0x80000000, R47, 0xb8, !PT ;  /* 0x800000002c2a2812 */ /* 0x000fe400078eb82f */
[-C--:B------:R-:W-:Y:S01]  /*7eb0*/  FFMA R43, R46, R51.reuse, R43 ;  /* 0x000000332e2b7223 */ /* 0x080fe2000000002b */
[----:B------:R-:W-:Y:S01]  /*7ec0*/  FSEL R44, R72, 0.12837915122509002686, P0 ;  /* 0x3e0375d3482c7808 */ /* 0x000fe20000000000 */
[C---:B------:R-:W-:Y:S01]  /*7ed0*/  FMUL R45, R50.reuse, R50 ;  /* 0x00000032322d7220 */ /* 0x040fe20000400000 */
[----:B------:R-:W-:Y:S01]  /*7ee0*/  FSETP.GE.AND P2, PT, |R50|, 1.0029599666595458984, PT ;  /* 0x3f8060fe3200780b */ /* 0x000fe20003f46200 */
[----:B---3--:R-:W-:Y:S01]  /*7ef0*/  @P1 FADD R54, -R52, 1 ;  /* 0x3f80000034361421 */ /* 0x008fe20000000100 */
[----:B------:R-:W-:Y:S01]  /*7f00*/  FMUL R52, R12, 0.70710676908493041992 ;  /* 0x3f3504f30c347820 */ /* 0x000fe20000400000 */
        /* <DEDUP_REMOVED lines=41> */
[----:B------:R-:W-:Y:S01]  /*81a0*/  FSETP.GE.AND P0, PT, |R51|, 1.0029599666595458984, PT ;  /* 0x3f8060fe3300780b */ /* 0x000fe20003f06200 */
[----:B------:R-:W-:Y:S02]  /*81b0*/  FADD R43, R43, 1 ;  /* 0x3f8000002b2b7421 */ /* 0x000fe40000000000 */
        /* <DEDUP_REMOVED lines=42> */
[C---:B------:R-:W-:Y:S03]  /*8460*/  FSETP.GE.AND P1, PT, |R55|.reuse, 1.0029599666595458984, PT ;  /* 0x3f8060fe3700780b */ /* 0x040fe60003f26200 */
        /* <DEDUP_REMOVED lines=168> */
[-C--:B------:R-:W-:Y:S01]  /*8ef0*/  FFMA R56, R55, R64.reuse, R56 ;  /* 0x0000004037387223 */ /* 0x080fe20000000038 */
[----:B------:R-:W-:Y:S03]  /*8f00*/  FSEL R55, R73, -0.37612664699554443359, P0 ;  /* 0xbec093ac49377808 */ /* 0x000fe60000000000 */
[-C--:B------:R-:W-:Y:S01]  /*8f10*/  FFMA R57, R56, R64.reuse, R57 ;  /* 0x0000004038397223 */ /* 0x080fe20000000039 */
[----:B--2---:R-:W-:Y:S03]  /*8f20*/  @P2 FADD R56, -R62, 1 ;  /* 0x3f8000003e382421 */ /* 0x004fe60000000100 */
[-C--:B------:R-:W-:Y:S01]  /*8f30*/  FFMA R58, R57, R64.reuse, R58 ;  /* 0x00000040393a7223 */ /* 0x080fe2000000003a */
[----:B------:R-:W-:Y:S01]  /*8f40*/  FMUL R62, R27, 0.70710676908493041992 ;  /* 0x3f3504f31b3e7820 */ /* 0x000fe20000400000 */
[----:B------:R-:W-:Y:S02]  /*8f50*/  @P2 LOP3.LUT R54, R56, 0x80000000, R59, 0xb8, !PT ;  /* 0x8000000038362812 */ /* 0x000fe400078eb83b */
[----:B------:R-:W-:Y:S01]  /*8f60*/  FFMA R55, R58, R64, R55 ;  /* 0x000000403a377223 */ /* 0x000fe20000000037 */
[----:B------:R-:W-:Y:S01]  /*8f70*/  FSEL R56, R72, 0.12837915122509002686, P0 ;  /* 0x3e0375d348387808 */ /* 0x000fe20000000000 */
[C---:B------:R-:W-:Y:S01]  /*8f80*/  FMUL R57, R62.reuse, R62 ;  /* 0x0000003e3e397220 */ /* 0x040fe20000400000 */
[----:B------:R-:W-:Y:S03]  /*8f90*/  FSETP.GE.AND P2, PT, |R62|, 1.0029599666595458984, PT ;  /* 0x3f8060fe3e00780b */ /* 0x000fe60003f46200 */
        /* <DEDUP_REMOVED lines=29> */
[----:B------:R-:W-:Y:S01]  /*9170*/  FSEL R59, R71, 0.0052134888246655464172, P1 ;  /* 0x3baad5ea473b7808 */ /* 0x000fe20000800000 */
[----:B------:R-:W3:Y:S01]  /*9180*/  @P2 MUFU.EX2 R79, R57 ;  /* 0x00000039004f2308 */ /* 0x000ee20000000800 */
        /* <DEDUP_REMOVED lines=8> */
[-C--:B------:R-:W-:Y:S01]  /*9210*/  FFMA R61, R56, R77.reuse, R61 ;  /* 0x0000004d383d7223 */ /* 0x080fe2000000003d */
[----:B------:R-:W-:Y:S02]  /*9220*/  FSEL R56, -R77, R64, P1 ;  /* 0x000000404d387208 */ /* 0x000fe40000800100 */
[----:B------:R-:W-:Y:S01]  /*9230*/  @P0 LOP3.LUT R55, R59, 0x80000000, R60, 0xb8, !PT ;  /* 0x800000003b370812 */ /* 0x000fe200078eb83c */
[-C--:B------:R-:W-:Y:S01]  /*9240*/  FFMA R58, R61, R77.reuse, R58 ;  /* 0x0000004d3d3a7223 */ /* 0x080fe2000000003a */
[----:B------:R-:W-:Y:S01]  /*9250*/  FSEL R59, R72, 0.12837915122509002686, P1 ;  /* 0x3e0375d3483b7808 */ /* 0x000fe20000800000 */
[C---:B------:R-:W-:Y:S01]  /*9260*/  FMUL R61, R78.reuse, R78 ;  /* 0x0000004e4e3d7220 */ /* 0x040fe20000400000 */
[----:B------:R-:W-:Y:S01]  /*9270*/  FSETP.GE.AND P0, PT, |R78|, 1.0029599666595458984, PT ;  /* 0x3f8060fe4e00780b */ /* 0x000fe20003f06200 */
[----:B------:R-:W-:Y:S01]  /*9280*/  FADD R55, R55, 1 ;  /* 0x3f80000037377421 */ /* 0x000fe20000000000 */
[----:B---3--:R-:W-:Y:S01]  /*9290*/  @P2 FADD R81, -R79, 1 ;  /* 0x3f8000004f512421 */ /* 0x008fe20000000100 */
[----:B------:R-:W-:Y:S01]  /*92a0*/  FFMA R59, R58, R77, R59 ;  /* 0x0000004d3a3b7223 */ /* 0x000fe2000000003b */
[----:B------:R-:W-:Y:S01]  /*92b0*/  FSEL R77, |R78|, R61, P0 ;  /* 0x0000003d4e4d7208 */ /* 0x000fe20000000200 */
[----:B------:R-:W-:Y:S01]  /*92c0*/  FMUL R79, R26, 0.70710676908493041992 ;  /* 0x3f3504f31a4f7820 */ /* 0x000fe20000400000 */
        /* <DEDUP_REMOVED lines=13> */
[----:B------:R-:W-:Y:S01]  /*93a0*/  FSEL R62, -R75, -0.026868773624300956726, P2 ;  /* 0xbcdc1be74b3e7808 */ /* 0x000fe20001000100 */
[----:B------:R-:W-:Y:S01]  /*93b0*/  FFMA R61, R60, R77, R61 ;  /* 0x0000004d3c3d7223 */ /* 0x000fe2000000003d */
[----:B------:R-:W-:Y:S03]  /*93c0*/  FMUL R60, R79, R79 ;  /* 0x0000004f4f3c7220 */ /* 0x000fe60000400000 */
[-C--:B------:R-:W-:Y:S01]  /*93d0*/  FFMA R58, R61, R77.reuse, R58 ;  /* 0x0000004d3d3a7223 */ /* 0x080fe2000000003a */
[----:B------:R-:W-:Y:S02]  /*93e0*/  FSEL R61, R82, 8.4834944573231041431e-05, P2 ;  /* 0x38b1e96a523d7808 */ /* 0x000fe40001000000 */
[----:B------:R-:W-:Y:S01]  /*93f0*/  FSEL R80, |R79|, R60, P2 ;  /* 0x0000003c4f507208 */ /* 0x000fe20001000200 */
[----:B------:R-:W-:Y:S01]  /*9400*/  FFMA R59, R58, R77, R59 ;  /* 0x0000004d3a3b7223 */ /* 0x000fe2000000003b */
[----:B------:R-:W-:Y:S02]  /*9410*/  FSEL R58, -R77, R78, P0 ;  /* 0x0000004e4d3a7208 */ /* 0x000fe40000000100 */
[----:B------:R-:W-:Y:S01]  /*9420*/  FSEL R60, -R76, -0.00082130916416645050049, P2 ;  /* 0xba574d204c3c7808 */ /* 0x000fe20001000100 */
[----:B------:R-:W2:Y:S02]  /*9430*/  @P1 MUFU.EX2 R77, R56 ;  /* 0x00000038004d1308 */ /* 0x000ea40000000800 */
[----:B------:R-:W-:Y:S01]  /*9440*/  FFMA R58, R59, R58, R58 ;  /* 0x0000003a3b3a7223 */ /* 0x000fe2000000003a */
[----:B------:R-:W-:Y:S01]  /*9450*/  FSEL R59, R71, 0.0052134888246655464172, P2 ;  /* 0x3baad5ea473b7808 */ /* 0x000fe20001000000 */
[-C--:B------:R-:W-:Y:S01]  /*9460*/  FFMA R60, R61, R80.reuse, R60 ;  /* 0x000000503d3c7223 */ /* 0x080fe2000000003c */
[----:B------:R-:W-:Y:S03]  /*9470*/  FSEL R61, R74, 0.11284004896879196167, P2 ;  /* 0x3de718af4a3d7808 */ /* 0x000fe60001000000 */
[-C--:B------:R-:W-:Y:S01]  /*9480*/  FFMA R59, R60, R80.reuse, R59 ;  /* 0x000000503c3b7223 */ /* 0x080fe2000000003b */
[----:B------:R-:W-:Y:S01]  /*9490*/  FSEL R60, R73, -0.37612664699554443359, P2 ;  /* 0xbec093ac493c7808 */ /* 0x000fe20001000000 */
[----:B------:R-:W3:Y:S02]  /*94a0*/  @P0 MUFU.EX2 R81, R58 ;  /* 0x0000003a00510308 */ /* 0x000ee40000000800 */
[-C--:B------:R-:W-:Y:S04]  /*94b0*/  FFMA R62, R59, R80.reuse, R62 ;  /* 0x000000503b3e7223 */ /* 0x080fe8000000003e */
[-C--:B------:R-:W-:Y:S01]  /*94c0*/  FFMA R61, R62, R80.reuse, R61 ;  /* 0x000000503e3d7223 */ /* 0x080fe2000000003d */
[----:B--2---:R-:W-:Y:S01]  /*94d0*/  @P1 FADD R59, -R77, 1 ;  /* 0x3f8000004d3b1421 */ /* 0x004fe20000000100 */
[----:B------:R-:W-:Y:S02]  /*94e0*/  FMUL R77, R31, 0.70710676908493041992 ;  /* 0x3f3504f31f4d7820 */ /* 0x000fe40000400000 */
[-C--:B------:R-:W-:Y:S02]  /*94f0*/  FFMA R60, R61, R80.reuse, R60 ;  /* 0x000000503d3c7223 */ /* 0x080fe4000000003c */
[----:B------:R-:W-:Y:S01]  /*9500*/  @P1 LOP3.LUT R56, R59, 0x80000000, R64, 0xb8, !PT ;  /* 0x800000003b381812 */ /* 0x000fe200078eb840 */
[C---:B------:R-:W-:Y:S01]  /*9510*/  FMUL R62, R77.reuse, R77 ;  /* 0x0000004d4d3e7220 */ /* 0x040fe20000400000 */
[----:B------:R-:W-:Y:S02]  /*9520*/  FSEL R59, R72, 0.12837915122509002686, P2 ;  /* 0x3e0375d3483b7808 */ /* 0x000fe40001000000 */
[----:B------:R-:W-:Y:S01]  /*9530*/  FSETP.GE.AND P1, PT, |R77|, 1.0029599666595458984, PT ;  /* 0x3f8060fe4d00780b */ /* 0x000fe20003f26200 */
[----:B---3--:R-:W-:Y:S02]  /*9540*/  @P0 FADD R81, -R81, 1 ;  /* 0x3f80000051510421 */ /* 0x008fe40000000100 */
        /* <DEDUP_REMOVED lines=12> */
[----:B------:R-:W-:Y:S01]  /*9610*/  FSEL R61, R73, -0.37612664699554443359, P1 ;  /* 0xbec093ac493d7808 */ /* 0x000fe20000800000 */
[----:B------:R-:W-:Y:S02]  /*9620*/  FMUL R78, R0, 0.5 ;  /* 0x3f000000004e7820 */ /* 0x000fe40000400000 */
[----:B------:R-:W-:Y:S01]  /*9630*/  FFMA R59, R62, R80, R59 ;  /* 0x000000503e3b7223 */ /* 0x000fe2000000003b */
[----:B------:R-:W-:Y:S01]  /*9640*/  FSEL R62, R72, 0.12837915122509002686, P1 ;  /* 0x3e0375d3483e7808 */ /* 0x000fe20000800000 */
[----:B------:R-:W-:Y:S01]  /*9650*/  FMUL R78, R141, R78 ;  /* 0x0000004e8d4e7220 */ /* 0x000fe20000400000 */
[----:B------:R-:W-:Y:S01]  /*9660*/  FMUL R141, R3, 0.5 ;  /* 0x3f000000038d7820 */ /* 0x000fe20000400000 */
[-C--:B------:R-:W-:Y:S01]  /*9670*/  FFMA R64, R59, R80.reuse, R64 ;  /* 0x000000503b407223 */ /* 0x080fe20000000040 */
[----:B------:R-:W-:Y:S01]  /*9680*/  FSEL R59, -R80, R77, P1 ;  /* 0x0000004d503b7208 */ /* 0x000fe20000800100 */
[----:B------:R-:W-:Y:S01]  /*9690*/  FADD R58, R58, 1 ;  /* 0x3f8000003a3a7421 */ /* 0x000fe20000000000 */
[----:B------:R-:W-:Y:S01]  /*96a0*/  FMUL R141, R36, R141 ;  /* 0x0000008d248d7220 */ /* 0x000fe20000400000 */
[-C--:B------:R-:W-:Y:S01]  /*96b0*/  FFMA R61, R64, R80.reuse, R61 ;  /* 0x00000050403d7223 */ /* 0x080fe2000000003d */
[----:B------:R-:W-:Y:S01]  /*96c0*/  FMUL R64, R28, 0.70710676908493041992 ;  /* 0x3f3504f31c407820 */ /* 0x000fe20000400000 */
[----:B------:R-:W-:Y:S02]  /*96d0*/  FMUL R36, R7, 0.5 ;  /* 0x3f00000007247820 */ /* 0x000fe40000400000 */
[----:B------:R-:W-:Y:S01]  /*96e0*/  FFMA R62, R61, R80, R62 ;  /* 0x000000503d3e7223 */ /* 0x000fe2000000003e */
[C---:B------:R-:W-:Y:S01]  /*96f0*/  FMUL R61, R64.reuse, R64 ;  /* 0x00000040403d7220 */ /* 0x040fe20000400000 */
[----:B------:R-:W-:Y:S01]  /*9700*/  FSETP.GE.AND P0, PT, |R64|, 1.0029599666595458984, PT ;  /* 0x3f8060fe4000780b */ /* 0x000fe20003f06200 */
[----:B------:R-:W-:Y:S01]  /*9710*/  FMUL R80, R2, 0.5 ;  /* 0x3f00000002507820 */ /* 0x000fe20000400000 */
[----:B------:R-:W-:Y:S02]  /*9720*/  FFMA R59, R62, R59, R59 ;  /* 0x0000003b3e3b7223 */ /* 0x000fe4000000003b */
[----:B------:R-:W-:Y:S01]  /*9730*/  FSEL R81, |R64|, R61, P0 ;  /* 0x0000003d40517208 */ /* 0x000fe20000000200 */
[----:B------:R-:W-:Y:S01]  /*9740*/  FMUL R139, R139, R80 ;  /* 0x000000508b8b7220 */ /* 0x000fe20000400000 */
[----:B------:R-:W-:Y:S01]  /*9750*/  FSEL R85, R82, 8.4834944573231041431e-05, P0 ;  /* 0x38b1e96a52557808 */ /* 0x000fe20000000000 */
[----:B------:R-:W2:Y:S01]  /*9760*/  @P2 MUFU.EX2 R62, R60 ;  /* 0x0000003c003e2308 */ /* 0x000ea20000000800 */
[----:B------:R-:W-:Y:S02]  /*9770*/  FSEL R0, -R76, -0.00082130916416645050049, P0 ;  /* 0xba574d204c007808 */ /* 0x000fe40000000100 */
[----:B------:R-:W-:Y:S02]  /*9780*/  FSEL R61, R71, 0.0052134888246655464172, P0 ;  /* 0x3baad5ea473d7808 */ /* 0x000fe40000000000 */
[----:B------:R-:W-:Y:S01]  /*9790*/  FSEL R2, -R75, -0.026868773624300956726, P0 ;  /* 0xbcdc1be74b027808 */ /* 0x000fe20000000100 */
[-C--:B------:R-:W-:Y:S01]  /*97a0*/  FFMA R0, R85, R81.reuse, R0 ;  /* 0x0000005155007223 */ /* 0x080fe20000000000 */
[----:B------:R-:W-:Y:S02]  /*97b0*/  FSEL R3, R74, 0.11284004896879196167, P0 ;  /* 0x3de718af4a037808 */ /* 0x000fe40000000000 */
[----:B------:R-:W-:Y:S01]  /*97c0*/  FSEL R7, R72, 0.12837915122509002686, P0 ;  /* 0x3e0375d348077808 */ /* 0x000fe20000000000 */
[-C--:B------:R-:W-:Y:S01]  /*97d0*/  FFMA R61, R0, R81.reuse, R61 ;  /* 0x00000051003d7223 */ /* 0x080fe2000000003d */
[----:B------:R-:W-:Y:S02]  /*97e0*/  FSEL R0, R73, -0.37612664699554443359, P0 ;  /* 0xbec093ac49007808 */ /* 0x000fe40000000000 */
[----:B------:R-:W-:Y:S01]  /*97f0*/  F2FP.F16.F32.PACK_AB R140, R139, R78 ;  /* 0x0000004e8b8c723e */ /* 0x000fe200000000ff */
[-C--:B------:R-:W-:Y:S01]  /*9800*/  FFMA R2, R61, R81.reuse, R2 ;  /* 0x000000513d027223 */ /* 0x080fe20000000002 */
[----:B------:R-:W-:Y:S01]  /*9810*/  FADD R61, R33, 1 ;  /* 0x3f800000213d7421 */ /* 0x000fe20000000000 */
[----:B------:R-:W-:Y:S01]  /*9820*/  FMUL R78, R5, 0.5 ;  /* 0x3f000000054e7820 */ /* 0x000fe20000400000 */
[----:B--2---:R-:W-:Y:S01]  /*9830*/  @P2 FADD R62, -R62, 1 ;  /* 0x3f8000003e3e2421 */ /* 0x004fe20000000100 */
[-C--:B------:R-:W-:Y:S01]  /*9840*/  FFMA R3, R2, R81.reuse, R3 ;  /* 0x0000005102037223 */ /* 0x080fe20000000003 */
[----:B------:R-:W-:Y:S03]  /*9850*/  FMUL R36, R61, R36 ;  /* 0x000000243d247220 */ /* 0x000fe60000400000 */
[----:B------:R-:W-:Y:S01]  /*9860*/  @P2 LOP3.LUT R60, R62, 0x80000000, R79, 0xb8, !PT ;  /* 0x800000003e3c2812 */ /* 0x000fe200078eb84f */
[----:B------:R-:W-:Y:S01]  /*9870*/  FFMA R0, R3, R81, R0 ;  /* 0x0000005103007223 */ /* 0x000fe20000000000 */
[C---:B------:R-:W-:Y:S01]  /*9880*/  FSETP.GE.AND P2, PT, |R32|.reuse, 1.0029599666595458984, PT ;  /* 0x3f8060fe2000780b */ /* 0x040fe20003f46200 */
[----:B------:R-:W-:Y:S01]  /*9890*/  FMUL R3, R32, R32 ;  /* 0x0000002020037220 */ /* 0x000fe20000400000 */
[----:B------:R-:W-:Y:S01]  /*98a0*/  F2FP.F16.F32.PACK_AB R141, R36, R141 ;  /* 0x0000008d248d723e */ /* 0x000fe200000000ff */
[----:B------:R-:W-:Y:S01]  /*98b0*/  FFMA R7, R0, R81, R7 ;  /* 0x0000005100077223 */ /* 0x000fe20000000007 */
[----:B------:R-:W-:Y:S01]  /*98c0*/  FSEL R0, -R81, R64, P0 ;  /* 0x0000004051007208 */ /* 0x000fe20000000100 */
[----:B------:R-:W-:Y:S01]  /*98d0*/  FMUL R62, R4, 0.5 ;  /* 0x3f000000043e7820 */ /* 0x000fe20000400000 */
[----:B------:R-:W-:Y:S01]  /*98e0*/  FSEL R5, |R32|, R3, P2 ;  /* 0x0000000320057208 */ /* 0x000fe20001000200 */
[----:B------:R-:W-:Y:S01]  /*98f0*/  FADD R79, R37, 1 ;  /* 0x3f800000254f7421 */ /* 0x000fe20000000000 */
[----:B------:R-:W-:Y:S01]  /*9900*/  FSEL R61, R82, 8.4834944573231041431e-05, P2 ;  /* 0x38b1e96a523d7808 */ /* 0x000fe20001000000 */
[----:B------:R-:W-:Y:S01]  /*9910*/  FADD R37, R39, 1 ;  /* 0x3f80000027257421 */ /* 0x000fe20000000000 */
[----:B------:R-:W-:Y:S01]  /*9920*/  FSEL R2, -R76, -0.00082130916416645050049, P2 ;  /* 0xba574d204c027808 */ /* 0x000fe20001000100 */
[----:B------:R-:W-:Y:S01]  /*9930*/  FMUL R62, R79, R62 ;  /* 0x0000003e4f3e7220 */ /* 0x000fe20000400000 */
[----:B------:R-:W-:Y:S01]  /*9940*/  FSEL R3, R71, 0.0052134888246655464172, P2 ;  /* 0x3baad5ea47037808 */ /* 0x000fe20001000000 */
[----:B------:R-:W-:Y:S01]  /*9950*/  FFMA R0, R7, R0, R0 ;  /* 0x0000000007007223 */ /* 0x000fe20000000000 */
[----:B------:R-:W-:Y:S01]  /*9960*/  FSEL R4, -R75, -0.026868773624300956726, P2 ;  /* 0xbcdc1be74b047808 */ /* 0x000fe20001000100 */
[-C--:B------:R-:W-:Y:S01]  /*9970*/  FFMA R2, R61, R5.reuse, R2 ;  /* 0x000000053d027223 */ /* 0x080fe20000000002 */
[----:B------:R-:W2:Y:S01]  /*9980*/  @P1 MUFU.EX2 R36, R59 ;  /* 0x0000003b00241308 */ /* 0x000ea20000000800 */
[----:B------:R-:W-:Y:S01]  /*9990*/  FMUL R37, R37, R78 ;  /* 0x0000004e25257220 */ /* 0x000fe20000400000 */
[----:B------:R-:W-:Y:S01]  /*99a0*/  FMUL R61, R11, 0.5 ;  /* 0x3f0000000b3d7820 */ /* 0x000fe20000400000 */
[-C--:B------:R-:W-:Y:S01]  /*99b0*/  FFMA R3, R2, R5.reuse, R3 ;  /* 0x0000000502037223 */ /* 0x080fe20000000003 */
[----:B------:R-:W-:Y:S01]  /*99c0*/  FSEL R2, R73, -0.37612664699554443359, P2 ;  /* 0xbec093ac49027808 */ /* 0x000fe20001000000 */
[----:B------:R-:W-:Y:S01]  /*99d0*/  FMUL R7, R30, 0.70710676908493041992 ;  /* 0x3f3504f31e077820 */ /* 0x000fe20000400000 */
[----:B------:R-:W-:Y:S01]  /*99e0*/  F2FP.F16.F32.PACK_AB R142, R37, R62 ;  /* 0x0000003e258e723e */ /* 0x000fe200000000ff */
[----:B------:R-:W-:Y:S01]  /*99f0*/  FFMA R4, R3, R5, R4 ;  /* 0x0000000503047223 */ /* 0x000fe20000000004 */
[----:B------:R-:W-:Y:S01]  /*9a00*/  FSEL R3, R74, 0.11284004896879196167, P2 ;  /* 0x3de718af4a037808 */ /* 0x000fe20001000000 */
[----:B------:R-:W-:Y:S01]  /*9a10*/  FMUL R39, R6, 0.5 ;  /* 0x3f00000006277820 */ /* 0x000fe20000400000 */
[----:B------:R-:W-:Y:S01]  /*9a20*/  FMUL R61, R40, R61 ;  /* 0x0000003d283d7220 */ /* 0x000fe20000400000 */
[----:B------:R-:W-:Y:S01]  /*9a30*/  FMUL R40, R8, 0.5 ;  /* 0x3f00000008287820 */ /* 0x000fe20000400000 */
[----:B------:R-:W-:Y:S01]  /*9a40*/  FADD R37, R42, 1 ;  /* 0x3f8000002a257421 */ /* 0x000fe20000000000 */
[----:B------:R-:W-:Y:S01]  /*9a50*/  FFMA R3, R4, R5, R3 ;  /* 0x0000000504037223 */ /* 0x000fe20000000003 */
[----:B------:R-:W-:Y:S01]  /*9a60*/  FSEL R4, -R5, R32, P2 ;  /* 0x0000002005047208 */ /* 0x000fe20001000100 */
[----:B------:R-:W-:Y:S01]  /*9a70*/  FMUL R38, R38, R39 ;  /* 0x0000002726267220 */ /* 0x000fe20000400000 */
[----:B------:R-:W-:Y:S01]  /*9a80*/  FMUL R39, R9, 0.5 ;  /* 0x3f00000009277820 */ /* 0x000fe20000400000 */
[-C--:B------:R-:W-:Y:S01]  /*9a90*/  FFMA R2, R3, R5.reuse, R2 ;  /* 0x0000000503027223 */ /* 0x080fe20000000002 */
[----:B------:R-:W-:Y:S01]  /*9aa0*/  FSEL R3, R72, 0.12837915122509002686, P2 ;  /* 0x3e0375d348037808 */ /* 0x000fe20001000000 */
[----:B--2---:R-:W-:Y:S01]  /*9ab0*/  @P1 FADD R36, -R36, 1 ;  /* 0x3f80000024241421 */ /* 0x004fe20000000100 */
[----:B------:R-:W-:Y:S01]  /*9ac0*/  F2FP.F16.F32.PACK_AB R143, R61, R38 ;  /* 0x000000263d8f723e */ /* 0x000fe200000000ff */
[----:B------:R-:W-:Y:S01]  /*9ad0*/  FMUL R40, R37, R40 ;  /* 0x0000002825287220 */ /* 0x000fe20000400000 */
[----:B------:R-:W-:Y:S01]  /*9ae0*/  FADD R38, R41, 1 ;  /* 0x3f80000029267421 */ /* 0x000fe20000000000 */
[----:B------:R-:W-:Y:S01]  /*9af0*/  FFMA R3, R2, R5, R3 ;  /* 0x0000000502037223 */ /* 0x000fe20000000003 */
[----:B------:R-:W-:Y:S01]  /*9b00*/  @P1 LOP3.LUT R59, R36, 0x80000000, R77, 0xb8, !PT ;  /* 0x80000000243b1812 */ /* 0x000fe200078eb84d */
[C---:B------:R-:W-:Y:S01]  /*9b10*/  FMUL R2, R7.reuse, R7 ;  /* 0x0000000707027220 */ /* 0x040fe20000400000 */
[----:B------:R-:W-:Y:S01]  /*9b20*/  FSETP.GE.AND P1, PT, |R7|, 1.0029599666595458984, PT ;  /* 0x3f8060fe0700780b */ /* 0x000fe20003f26200 */
[----:B------:R1:W-:Y:S01]  /*9b30*/  STS.128 [R130+UR8], R140 ;  /* 0x0000008c82007988 */ /* 0x0003e20008000c08 */
[----:B------:R-:W-:Y:S01]  /*9b40*/  FMUL R39, R38, R39 ;  /* 0x0000002726277220 */ /* 0x000fe20000400000 */
[----:B------:R-:W-:Y:S01]  /*9b50*/  FMUL R41, R15, 0.5 ;  /* 0x3f0000000f297820 */ /* 0x000fe20000400000 */
[----:B------:R-:W-:Y:S01]  /*9b60*/  FSEL R9, |R7|, R2, P1 ;  /* 0x0000000207097208 */ /* 0x000fe20000800200 */
[----:B------:R-:W-:Y:S01]  /*9b70*/  FADD R42, R45, 1 ;  /* 0x3f8000002d2a7421 */ /* 0x000fe20000000000 */
[----:B------:R-:W-:Y:S01]  /*9b80*/  FSEL R37, R82, 8.4834944573231041431e-05, P1 ;  /* 0x38b1e96a52257808 */ /* 0x000fe20000800000 */
[----:B------:R-:W-:Y:S01]  /*9b90*/  FMUL R38, R10, 0.5 ;  /* 0x3f0000000a267820 */ /* 0x000fe20000400000 */
[----:B------:R-:W-:Y:S01]  /*9ba0*/  FSEL R2, -R76, -0.00082130916416645050049, P1 ;  /* 0xba574d204c027808 */ /* 0x000fe20000800100 */
[----:B------:R-:W2:Y:S01]  /*9bb0*/  @P0 MUFU.EX2 R36, R0 ;  /* 0x0000000000240308 */ /* 0x000ea20000000800 */
[----:B------:R-:W-:Y:S01]  /*9bc0*/  FSEL R6, -R75, -0.026868773624300956726, P1 ;  /* 0xbcdc1be74b067808 */ /* 0x000fe20000800100 */
[----:B------:R-:W-:Y:S01]  /*9bd0*/  FMUL R41, R42, R41 ;  /* 0x000000292a297220 */ /* 0x000fe20000400000 */
[----:B------:R-:W-:Y:S01]  /*9be0*/  FSEL R5, R74, 0.11284004896879196167, P1 ;  /* 0x3de718af4a057808 */ /* 0x000fe20000800000 */
[----:B------:R-:W-:Y:S01]  /*9bf0*/  FMUL R38, R43, R38 ;  /* 0x000000262b267220 */ /* 0x000fe20000400000 */
[----:B------:R-:W-:Y:S01]  /*9c00*/  F2FP.F16.F32.PACK_AB R40, R39, R40 ;  /* 0x000000282728723e */ /* 0x000fe200000000ff */
[----:B------:R-:W-:Y:S01]  /*9c10*/  FADD R43, R48, 1 ;  /* 0x3f800000302b7421 */ /* 0x000fe20000000000 */
[----:B------:R-:W-:Y:S01]  /*9c20*/  FMUL R42, R12, 0.5 ;  /* 0x3f0000000c2a7820 */ /* 0x000fe20000400000 */
[----:B------:R-:W-:Y:S01]  /*9c30*/  FADD R45, R50, 1 ;  /* 0x3f800000322d7421 */ /* 0x000fe20000000000 */
[----:B------:R-:W-:Y:S01]  /*9c40*/  F2FP.F16.F32.PACK_AB R41, R41, R38 ;  /* 0x000000262929723e */ /* 0x000fe200000000ff */
[----:B------:R-:W-:Y:S01]  /*9c50*/  FMUL R38, R14, 0.5 ;  /* 0x3f0000000e267820 */ /* 0x000fe20000400000 */
[----:B------:R-:W-:Y:S01]  /*9c60*/  FMUL R48, R24, 0.5 ;  /* 0x3f00000018307820 */ /* 0x000fe20000400000 */
[----:B------:R-:W-:Y:S01]  /*9c70*/  FFMA R4, R3, R4, R4 ;  /* 0x0000000403047223 */ /* 0x000fe20000000004 */
[----:B------:R-:W-:Y:S01]  /*9c80*/  FSEL R3, R71, 0.0052134888246655464172, P1 ;  /* 0x3baad5ea47037808 */ /* 0x000fe20000800000 */
[----:B------:R-:W-:Y:S01]  /*9c90*/  FMUL R38, R43, R38 ;  /* 0x000000262b267220 */ /* 0x000fe20000400000 */
[-C--:B------:R-:W-:Y:S01]  /*9ca0*/  FFMA R2, R37, R9.reuse, R2 ;  /* 0x0000000925027223 */ /* 0x080fe20000000002 */
[----:B------:R-:W-:Y:S01]  /*9cb0*/  FMUL R8, R35, 0.70710676908493041992 ;  /* 0x3f3504f323087820 */ /* 0x000fe20000400000 */
[----:B--2---:R-:W-:Y:S01]  /*9cc0*/  @P0 FADD R39, -R36, 1 ;  /* 0x3f80000024270421 */ /* 0x004fe20000000100 */
[----:B------:R-:W-:Y:S01]  /*9cd0*/  FADD R37, R44, 1 ;  /* 0x3f8000002c257421 */ /* 0x000fe20000000000 */
[-C--:B------:R-:W-:Y:S01]  /*9ce0*/  FFMA R3, R2, R9.reuse, R3 ;  /* 0x0000000902037223 */ /* 0x080fe20000000003 */
[----:B------:R-:W-:Y:S01]  /*9cf0*/  FSEL R2, R73, -0.37612664699554443359, P1 ;  /* 0xbec093ac49027808 */ /* 0x000fe20000800000 */
[----:B------:R-:W-:Y:S01]  /*9d00*/  FADD R44, R47, 1 ;  /* 0x3f8000002f2c7421 */ /* 0x000fe20000000000 */
[----:B------:R-:W-:Y:S01]  /*9d10*/  @P0 LOP3.LUT R0, R39, 0x80000000, R64, 0xb8, !PT ;  /* 0x8000000027000812 */ /* 0x000fe200078eb840 */
[-C--:B------:R-:W-:Y:S01]  /*9d20*/  FFMA R6, R3, R9.reuse, R6 ;  /* 0x0000000903067223 */ /* 0x080fe20000000006 */
[----:B------:R-:W-:Y:S01]  /*9d30*/  FSEL R3, R72, 0.12837915122509002686, P1 ;  /* 0x3e0375d348037808 */ /* 0x000fe20000800000 */
[C---:B------:R-:W-:Y:S01]  /*9d40*/  FMUL R11, R8.reuse, R8 ;  /* 0x00000008080b7220 */ /* 0x040fe20000400000 */
[----:B------:R-:W-:Y:S01]  /*9d50*/  FSETP.GE.AND P0, PT, |R8|, 1.0029599666595458984, PT ;  /* 0x3f8060fe0800780b */ /* 0x000fe20003f06200 */
[-C--:B------:R-:W-:Y:S01]  /*9d60*/  FFMA R5, R6, R9.reuse, R5 ;  /* 0x0000000906057223 */ /* 0x080fe20000000005 */
[----:B------:R-:W-:Y:S01]  /*9d70*/  FMUL R42, R37, R42 ;  /* 0x0000002a252a7220 */ /* 0x000fe20000400000 */
[----:B------:R-:W-:Y:S01]  /*9d80*/  FMUL R37, R13, 0.5 ;  /* 0x3f0000000d257820 */ /* 0x000fe20000400000 */
[----:B------:R-:W-:Y:S01]  /*9d90*/  FSEL R36, R82, 8.4834944573231041431e-05, P0 ;  /* 0x38b1e96a52247808 */ /* 0x000fe20000000000 */
[----:B------:R-:W-:Y:S01]  /*9da0*/  FFMA R2, R5, R9, R2 ;  /* 0x0000000905027223 */ /* 0x000fe20000000002 */
[----:B------:R-:W-:Y:S01]  /*9db0*/  FSEL R5, -R76, -0.00082130916416645050049, P0 ;  /* 0xba574d204c057808 */ /* 0x000fe20000000100 */
[----:B------:R-:W-:Y:S01]  /*9dc0*/  FMUL R37, R46, R37 ;  /* 0x000000252e257220 */ /* 0x000fe20000400000 */
[----:B------:R-:W-:Y:S01]  /*9dd0*/  FSEL R6, R71, 0.0052134888246655464172, P0 ;  /* 0x3baad5ea47067808 */ /* 0x000fe20000000000 */
[----:B------:R-:W-:Y:S01]  /*9de0*/  FMUL R39, R19, 0.5 ;  /* 0x3f00000013277820 */ /* 0x000fe20000400000 */
[----:B------:R-:W-:Y:S01]  /*9df0*/  FFMA R3, R2, R9, R3 ;  /* 0x0000000902037223 */ /* 0x000fe20000000003 */
[----:B------:R-:W-:Y:S01]  /*9e00*/  FSEL R2, -R9, R7, P1 ;  /* 0x0000000709027208 */ /* 0x000fe20000800100 */
[----:B------:R-:W-:Y:S01]  /*9e10*/  FADD R47, R54, 1 ;  /* 0x3f800000362f7421 */ /* 0x000fe20000000000 */
[----:B------:R-:W-:Y:S01]  /*9e20*/  FSEL R9, |R8|, R11, P0 ;  /* 0x0000000b08097208 */ /* 0x000fe20000000200 */
[----:B------:R-:W-:Y:S01]  /*9e30*/  FMUL R39, R44, R39 ;  /* 0x000000272c277220 */ /* 0x000fe20000400000 */
[----:B------:R-:W-:Y:S01]  /*9e40*/  F2FP.F16.F32.PACK_AB R42, R37, R42 ;  /* 0x0000002a252a723e */ /* 0x000fe200000000ff */
[----:B------:R-:W-:Y:S01]  /*9e50*/  FMUL R37, R17, 0.5 ;  /* 0x3f00000011257820 */ /* 0x000fe20000400000 */
[----:B------:R-:W-:Y:S01]  /*9e60*/  FADD R44, R51, 1 ;  /* 0x3f800000332c7421 */ /* 0x000fe20000000000 */
[----:B------:R-:W-:Y:S01]  /*9e70*/  FADD R51, R56, 1 ;  /* 0x3f80000038337421 */ /* 0x000fe20000000000 */
[----:B------:R-:W-:Y:S01]  /*9e80*/  F2FP.F16.F32.PACK_AB R43, R39, R38 ;  /* 0x00000026272b723e */ /* 0x000fe200000000ff */
[----:B------:R-:W-:Y:S01]  /*9e90*/  FMUL R38, R18, 0.5 ;  /* 0x3f00000012267820 */ /* 0x000fe20000400000 */
[----:B------:R-:W-:Y:S01]  /*9ea0*/  FMUL R37, R44, R37 ;  /* 0x000000252c257220 */ /* 0x000fe20000400000 */
[----:B------:R-:W-:Y:S01]  /*9eb0*/  FFMA R2, R3, R2, R2 ;  /* 0x0000000203027223 */ /* 0x000fe20000000002 */
[----:B------:R-:W-:Y:S01]  /*9ec0*/  FSEL R3, -R75, -0.026868773624300956726, P0 ;  /* 0xbcdc1be74b037808 */ /* 0x000fe20000000100 */
[----:B------:R-:W-:Y:S01]  /*9ed0*/  FMUL R48, R51, R48 ;  /* 0x0000003033307220 */ /* 0x000fe20000400000 */
[-C--:B------:R-:W-:Y:S01]  /*9ee0*/  FFMA R5, R36, R9.reuse, R5 ;  /* 0x0000000924057223 */ /* 0x080fe20000000005 */
[----:B------:R-:W-:Y:S01]  /*9ef0*/  FMUL R36, R16, 0.5 ;  /* 0x3f00000010247820 */ /* 0x000fe20000400000 */
[----:B------:R-:W-:Y:S01]  /*9f00*/  @P1 MUFU.EX2 R46, R2 ;  /* 0x00000002002e1308 */ /* 0x000fe20000000800 */
[----:B------:R-:W-:Y:S01]  /*9f10*/  FMUL R39, R23, 0.5 ;  /* 0x3f00000017277820 */ /* 0x000fe20000400000 */
[----:B------:R-:W-:Y:S01]  /*9f20*/  FFMA R6, R5, R9, R6 ;  /* 0x0000000905067223 */ /* 0x000fe20000000006 */
[----:B------:R-:W-:Y:S01]  /*9f30*/  FSEL R5, R73, -0.37612664699554443359, P0 ;  /* 0xbec093ac49057808 */ /* 0x000fe20000000000 */
[----:B------:R-:W-:Y:S01]  /*9f40*/  FMUL R36, R49, R36 ;  /* 0x0000002431247220 */ /* 0x000fe20000400000 */
[----:B------:R-:W-:Y:S01]  /*9f50*/  FMUL R52, R52, R39 ;  /* 0x0000002734347220 */ /* 0x000fe20000400000 */
[-C--:B------:R-:W-:Y:S01]  /*9f60*/  FFMA R3, R6, R9.reuse, R3 ;  /* 0x0000000906037223 */ /* 0x080fe20000000003 */
[----:B------:R-:W-:Y:S01]  /*9f70*/  FSEL R6, R74, 0.11284004896879196167, P0 ;  /* 0x3de718af4a067808 */ /* 0x000fe20000000000 */
[----:B------:R-:W-:Y:S01]  /*9f80*/  FMUL R39, R21, 0.5 ;  /* 0x3f00000015277820 */ /* 0x000fe20000400000 */
[----:B------:R-:W-:Y:S01]  /*9f90*/  F2FP.F16.F32.PACK_AB R36, R37, R36 ;  /* 0x000000242524723e */ /* 0x000fe200000000ff */
[----:B------:R-:W-:Y:S01]  /*9fa0*/  FMUL R37, R45, R38 ;  /* 0x000000262d257220 */ /* 0x000fe20000400000 */
[----:B------:R-:W-:Y:S01]  /*9fb0*/  FMUL R38, R20, 0.5 ;  /* 0x3f00000014267820 */ /* 0x000fe20000400000 */
[----:B------:R-:W-:Y:S01]  /*9fc0*/  FFMA R6, R3, R9, R6 ;  /* 0x0000000903067223 */ /* 0x000fe20000000006 */
[----:B------:R-:W-:Y:S01]  /*9fd0*/  FSEL R3, -R9, R8, P0 ;  /* 0x0000000809037208 */ /* 0x000fe20000000100 */
[----:B------:R-:W2:Y:S01]  /*9fe0*/  @P2 MUFU.EX2 R45, R4 ;  /* 0x00000004002d2308 */ /* 0x000ea20000000800 */
[----:B------:R-:W-:Y:S01]  /*9ff0*/  F2FP.F16.F32.PACK_AB R37, R52, R37 ;  /* 0x000000253425723e */ /* 0x000fe200000000ff */
[-C--:B------:R-:W-:Y:S01]  /*a000*/  FFMA R5, R6, R9.reuse, R5 ;  /* 0x0000000906057223 */ /* 0x080fe20000000005 */
[----:B------:R-:W-:Y:S01]  /*a010*/  FSEL R6, R72, 0.12837915122509002686, P0 ;  /* 0x3e0375d348067808 */ /* 0x000fe20000000000 */
[----:B------:R-:W-:Y:S01]  /*a020*/  FADD R44, R53, 1 ;  /* 0x3f800000352c7421 */ /* 0x000fe20000000000 */
[----:B------:R-:W-:Y:S01]  /*a030*/  FMUL R38, R47, R38 ;  /* 0x000000262f267220 */ /* 0x000fe20000400000 */
[----:B------:R-:W-:Y:S01]  /*a040*/  FMUL R47, R27, 0.5 ;  /* 0x3f0000001b2f7820 */ /* 0x000fe20000400000 */
[----:B------:R-:W-:Y:S01]  /*a050*/  FADD R52, R57, 1 ;  /* 0x3f80000039347421 */ /* 0x000fe20000000000 */
[----:B------:R-:W-:Y:S01]  /*a060*/  FFMA R6, R5, R9, R6 ;  /* 0x0000000905067223 */ /* 0x000fe20000000006 */
[----:B------:R-:W-:Y:S01]  /*a070*/  FMUL R39, R44, R39 ;  /* 0x000000272c277220 */ /* 0x000fe20000400000 */
[----:B------:R-:W-:Y:S01]  /*a080*/  FMUL R44, R22, 0.5 ;  /* 0x3f000000162c7820 */ /* 0x000fe20000400000 */
[----:B------:R-:W-:Y:S01]  /*a090*/  FMUL R49, R25, 0.5 ;  /* 0x3f00000019317820 */ /* 0x000fe20000400000 */
[----:B------:R-:W-:Y:S01]  /*a0a0*/  FFMA R3, R6, R3, R3 ;  /* 0x0000000306037223 */ /* 0x000fe20000000003 */
[----:B------:R-:W-:Y:S01]  /*a0b0*/  FMUL R47, R52, R47 ;  /* 0x0000002f342f7220 */ /* 0x000fe20000400000 */
[----:B------:R-:W-:Y:S01]  /*a0c0*/  FMUL R44, R55, R44 ;  /* 0x0000002c372c7220 */ /* 0x000fe20000400000 */
[----:B------:R-:W-:Y:S01]  /*a0d0*/  FMUL R49, R58, R49 ;  /* 0x000000313a317220 */ /* 0x000fe20000400000 */
[----:B------:R-:W3:Y:S01]  /*a0e0*/  @P0 MUFU.EX2 R50, R3 ;  /* 0x0000000300320308 */ /* 0x000ee20000000800 */
[----:B--2---:R-:W-:Y:S01]  /*a0f0*/  @P2 FADD R45, -R45, 1 ;  /* 0x3f8000002d2d2421 */ /* 0x004fe20000000100 */
[----:B------:R-:W-:Y:S01]  /*a100*/  @P1 FADD R46, -R46, 1 ;  /* 0x3f8000002e2e1421 */ /* 0x000fe20000000100 */
[----:B------:R-:W-:Y:S01]  /*a110*/  F2FP.F16.F32.PACK_AB R38, R39, R38 ;  /* 0x000000262726723e */ /* 0x000fe200000000ff */
[----:B------:R-:W-:Y:S01]  /*a120*/  FADD R52, R59, 1 ;  /* 0x3f8000003b347421 */ /* 0x000fe20000000000 */
[----:B------:R-:W-:Y:S01]  /*a130*/  F2FP.F16.F32.PACK_AB R39, R47, R44 ;  /* 0x0000002c2f27723e */ /* 0x000fe200000000ff */
[----:B------:R-:W-:Y:S01]  /*a140*/  FMUL R47, R31, 0.5 ;  /* 0x3f0000001f2f7820 */ /* 0x000fe20000400000 */
[----:B------:R-:W-:Y:S01]  /*a150*/  @P2 LOP3.LUT R4, R45, 0x80000000, R32, 0xb8, !PT ;  /* 0x800000002d042812 */ /* 0x000fe200078eb820 */
[----:B------:R-:W-:Y:S01]  /*a160*/  FMUL R45, R29, 0.5 ;  /* 0x3f0000001d2d7820 */ /* 0x000fe20000400000 */
[----:B------:R-:W-:Y:S01]  /*a170*/  F2FP.F16.F32.PACK_AB R44, R49, R48 ;  /* 0x00000030312c723e */ /* 0x000fe200000000ff */
[----:B------:R-:W-:Y:S01]  /*a180*/  FMUL R48, R28, 0.5 ;  /* 0x3f0000001c307820 */ /* 0x000fe20000400000 */
[----:B------:R-:W-:Y:S01]  /*a190*/  @P1 LOP3.LUT R2, R46, 0x80000000, R7, 0xb8, !PT ;  /* 0x800000002e021812 */ /* 0x000fe200078eb807 */
[----:B------:R-:W-:Y:S01]  /*a1a0*/  FADD R49, R0, 1 ;  /* 0x3f80000000317421 */ /* 0x000fe20000000000 */
[----:B------:R-:W-:Y:S01]  /*a1b0*/  FMUL R52, R52, R47 ;  /* 0x0000002f34347220 */ /* 0x000fe20000400000 */
[----:B------:R-:W-:Y:S01]  /*a1c0*/  FMUL R46, R30, 0.5 ;  /* 0x3f0000001e2e7820 */ /* 0x000fe20000400000 */
[----:B------:R-:W-:Y:S01]  /*a1d0*/  FMUL R51, R26, 0.5 ;  /* 0x3f0000001a337820 */ /* 0x000fe20000400000 */
[----:B------:R-:W-:Y:S01]  /*a1e0*/  FMUL R48, R49, R48 ;  /* 0x0000003031307220 */ /* 0x000fe20000400000 */
[----:B---3--:R-:W-:Y:S01]  /*a1f0*/  @P0 FADD R53, -R50, 1 ;  /* 0x3f80000032350421 */ /* 0x008fe20000000100 */
[----:B------:R-:W-:Y:S01]  /*a200*/  FADD R50, R4, 1 ;  /* 0x3f80000004327421 */ /* 0x000fe20000000000 */
[----:B------:R-:W-:Y:S01]  /*a210*/  FADD R47, R2, 1 ;  /* 0x3f800000022f7421 */ /* 0x000fe20000000000 */
[----:B------:R-:W-:Y:S01]  /*a220*/  FMUL R49, R35, 0.5 ;  /* 0x3f00000023317820 */ /* 0x000fe20000400000 */
[----:B------:R-:W-:Y:S01]  /*a230*/  FADD R60, R60, 1 ;  /* 0x3f8000003c3c7421 */ /* 0x000fe20000000000 */
[----:B------:R-:W-:Y:S01]  /*a240*/  @P0 LOP3.LUT R3, R53, 0x80000000, R8, 0xb8, !PT ;  /* 0x8000000035030812 */ /* 0x000fe200078eb808 */
[----:B------:R-:W-:Y:S01]  /*a250*/  FMUL R53, R50, R45 ;  /* 0x0000002d32357220 */ /* 0x000fe20000400000 */
[----:B------:R-:W-:Y:S01]  /*a260*/  IADD3 R50, PT, PT, R130, UR8, RZ ;  /* 0x0000000882327c10 */ /* 0x000fe2000fffe0ff */
[----:B------:R-:W-:Y:S01]  /*a270*/  FMUL R47, R47, R46 ;  /* 0x0000002e2f2f7220 */ /* 0x000fe20000400000 */
[----:B------:R-:W-:Y:S01]  /*a280*/  FMUL R51, R60, R51 ;  /* 0x000000333c337220 */ /* 0x000fe20000400000 */
[----:B------:R-:W-:Y:S01]  /*a290*/  FADD R54, R3, 1 ;  /* 0x3f80000003367421 */ /* 0x000fe20000000000 */
[----:B------:R-:W-:Y:S01]  /*a2a0*/  F2FP.F16.F32.PACK_AB R46, R53, R48 ;  /* 0x00000030352e723e */ /* 0x000fe200000000ff */
[--C-:B------:R-:W-:Y:S01]  /*a2b0*/  IMAD R48, R132, -0x10, R50.reuse ;  /* 0xfffffff084307824 */ /* 0x100fe200078e0232 */
[----:B------:R-:W-:Y:S01]  /*a2c0*/  ISETP.NE.AND P0, PT, R133, RZ, PT ;  /* 0x000000ff8500720c */ /* 0x000fe20003f05270 */
[----:B------:R-:W-:Y:S01]  /*a2d0*/  IMAD R50, R131, -0x10, R50 ;  /* 0xfffffff083327824 */ /* 0x000fe200078e0232 */
[----:B------:R-:W-:Y:S01]  /*a2e0*/  F2FP.F16.F32.PACK_AB R45, R52, R51 ;  /* 0x00000033342d723e */ /* 0x000fe200000000ff */
[----:B------:R-:W-:Y:S01]  /*a2f0*/  FMUL R54, R54, R49 ;  /* 0x0000003136367220 */ /* 0x000fe20000400000 */
[----:B------:R1:W-:Y:S01]  /*a300*/  STS.128 [R48+0x10], R40 ;  /* 0x0000102830007388 */ /* 0x0003e20000000c00 */
[----:B------:R-:W-:Y:S02]  /*a310*/  LEA R49, R129, R48, 0x4 ;  /* 0x0000003081317211 */ /* 0x000fe400078e20ff */
[----:B------:R-:W-:Y:S02]  /*a320*/  @!P3 IADD3 R52, PT, PT, R67, 0x1, RZ ;  /* 0x000000014334b810 */ /* 0x000fe40007ffe0ff */
[----:B------:R-:W-:Y:S02]  /*a330*/  F2FP.F16.F32.PACK_AB R47, R54, R47 ;  /* 0x0000002f362f723e */ /* 0x000fe400000000ff */
[C---:B------:R-:W-:Y:S01]  /*a340*/  @!P3 ISETP.NE.AND P1, PT, R52.reuse, 0x4, PT ;  /* 0x000000043400b80c */ /* 0x040fe20003f25270 */
[----:B------:R1:W-:Y:S03]  /*a350*/  STS.128 [R50+0x20], R36 ;  /* 0x0000202432007388 */ /* 0x0003e60000000c00 */
[----:B------:R-:W-:Y:S02]  /*a360*/  @!P3 SEL R51, RZ, 0x1, P1 ;  /* 0x00000001ff33b807 */ /* 0x000fe40000800000 */
[----:B------:R-:W-:Y:S02]  /*a370*/  @!P3 SEL R67, R52, RZ, P1 ;  /* 0x000000ff3443b207 */ /* 0x000fe40000800000 */
[----:B------:R-:W-:Y:S01]  /*a380*/  @!P3 LOP3.LUT R128, R128, R51, RZ, 0x3c, !PT ;  /* 0x000000338080b212 */ /* 0x000fe200078e3cff */
[----:B------:R1:W-:Y:S01]  /*a390*/  STS.128 [R49+0x10], R44 ;  /* 0x0000102c31007388 */ /* 0x0003e20000000c00 */
[----:B------:R-:W-:Y:S01]  /*a3a0*/  @!PT LDS RZ, [RZ] ;  /* 0x00000000fffff984 */ /* 0x000fe20000000800 */
[----:B------:R-:W-:Y:S01]  /*a3b0*/  @!PT LDS RZ, [RZ] ;  /* 0x00000000fffff984 */ /* 0x000fe20000000800 */
[----:B------:R-:W-:Y:S01]  /*a3c0*/  @!PT LDS RZ, [RZ] ;  /* 0x00000000fffff984 */ /* 0x000fe20000000800 */
[----:B------:R-:W-:Y:S01]  /*a3d0*/  @!PT LDS RZ, [RZ] ;  /* 0x00000000fffff984 */ /* 0x000fe20000000800 */
[----:B------:R2:W-:Y:S07]  /*a3e0*/  MEMBAR.ALL.CTA ;  /* 0x0000000000007992 */ /* 0x0005ee0000008000 */
[----:B--2---:R-:W2:Y:S02]  /*a3f0*/  FENCE.VIEW.ASYNC.S ;  /* 0x00000000000073c6 */ /* 0x004ea40000000000 */
[----:B--2---:R-:W-:Y:S06]  /*a400*/  BAR.SYNC.DEFER_BLOCKING 0x1, 0x80 ;  /* 0x0042000000007b1d */ /* 0x004fec0000010000 */
[----:B------:R-:W-:Y:S05]  /*a410*/  @P0 BRA `(.L_x_125) ;  /* 0x0000000000680947 */ /* 0x000fea0003800000 */
[----:B------:R-:W-:Y:S01]  /*a420*/  UIADD3 UR10, UP0, UPT, UR46, 0x680, URZ ;  /* 0x000006802e0a7890 */ /* 0x000fe2000ff1e0ff */
[----:B------:R-:W-:Y:S01]  /*a430*/  R2UR UR6, R113 ;  /* 0x00000000710672ca */ /* 0x000fe200000e0000 */
[----:B------:R-:W-:Y:S01]  /*a440*/  UIADD3 UR9, UPT, UPT, UR41, UR8, URZ ;  /* 0x0000000829097290 */ /* 0x000fe2000fffe0ff */
[----:B------:R-:W-:Y:S01]  /*a450*/  PLOP3.LUT P1, PT, PT, PT, PT, 0x80, 0x8 ;  /* 0x000000000008781c */ /* 0x000fe20003f2f070 */
[----:B------:R-:W-:Y:S01]  /*a460*/  UIADD3.X UR11, UPT, UPT, URZ, UR47, URZ, UP0, !UPT ;  /* 0x0000002fff0b7290 */ /* 0x000fe200087fe4ff */
[----:B------:R-:W-:Y:S01]  /*a470*/  IMAD.IADD R0, R114, 0x1, R63 ;  /* 0x0000000172007824 */ /* 0x000fe200078e023f */
[----:B------:R-:W-:Y:S11]  /*a480*/  UIADD3 UR4, UPT, UPT, UR9, 0x200, URZ ;  /* 0x0000020009047890 */ /* 0x000ff6000fffe0ff */
[----:B------:R-:W-:Y:S01]  /*a490*/  @!UPT UIADD3 URZ, UPT, UPT, URZ, URZ, URZ ;  /* 0x000000fffffff290 */ /* 0x000fe2000fffe0ff */
.L_x_126:
[----:B------:R-:W-:Y:S02]  /*a4a0*/  PLOP3.LUT P2, PT, P2, P1, PT, 0xf2, 0x2f ;  /* 0x00000000002f781c */ /* 0x000fe40001743e72 */
[----:B------:R-:W-:Y:S01]  /*a4b0*/  @P1 R2UR P2, UR5, R0 ;  /* 0x00000000000512ca */ /* 0x000fe20000040000 */
[----:B------:R-:W-:Y:S07]  /*a4c0*/  UMOV UR7, UR36 ;  /* 0x0000002400077c82 */ /* 0x000fee0008000000 */
[----:B------:R-:W-:Y:S05]  /*a4d0*/  @P1 PLOP3.LUT P1, PT, P2, PT, PT, 0x80, 0x8 ;  /* 0x000000000008181c */ /* 0x000fea000172f070 */
[----:B------:R2:W-:Y:S08]  /*a4e0*/  UTMASTG.3D [UR4], [UR10] ;  /* 0x000000040a0073b5 */ /* 0x0005f00008010000 */
[----:B--2---:R-:W-:Y:S05]  /*a4f0*/  @P1 BRA.U.ANY `(.L_x_126) ;  /* 0xfffffffd00e81947 */ /* 0x004fea000393ffff */
[----:B------:R-:W-:Y:S01]  /*a500*/  R2UR UR6, R113 ;  /* 0x00000000710672ca */ /* 0x000fe200000e0000 */
[----:B------:R-:W-:Y:S01]  /*a510*/  UIADD3 UR4, UPT, UPT, UR9, 0x1200, URZ ;  /* 0x0000120009047890 */ /* 0x000fe2000fffe0ff */
[----:B------:R-:W-:Y:S01]  /*a520*/  PLOP3.LUT P1, PT, PT, PT, PT, 0x80, 0x8 ;  /* 0x000000000008781c */ /* 0x000fe20003f2f070 */
[----:B------:R-:W-:Y:S11]  /*a530*/  VIADD R0, R0, 0x80 ;  /* 0x0000008000007836 */ /* 0x000ff60000000000 */
[----:B------:R-:W-:Y:S01]  /*a540*/  @!UPT UIADD3 URZ, UPT, UPT, URZ, URZ, URZ ;  /* 0x000000fffffff290 */ /* 0x000fe2000fffe0ff */
.L_x_127:
[----:B------:R-:W-:Y:S02]  /*a550*/  PLOP3.LUT P2, PT, P2, P1, PT, 0xf2, 0x2f ;  /* 0x00000000002f781c */ /* 0x000fe40001743e72 */
[----:B------:R-:W-:Y:S01]  /*a560*/  @P1 R2UR P2, UR5, R0 ;  /* 0x00000000000512ca */ /* 0x000fe20000040000 */
[----:B------:R-:W-:Y:S07]  /*a570*/  UMOV UR7, UR36 ;  /* 0x0000002400077c82 */ /* 0x000fee0008000000 */
[----:B------:R-:W-:Y:S05]  /*a580*/  @P1 PLOP3.LUT P1, PT, P2, PT, PT, 0x80, 0x8 ;  /* 0x000000000008181c */ /* 0x000fea000172f070 */
[----:B------:R2:W-:Y:S08]  /*a590*/  UTMASTG.3D [UR4], [UR10] ;  /* 0x000000040a0073b5 */ /* 0x0005f00008010000 */
[----:B--2---:R-:W-:Y:S05]  /*a5a0*/  @P1 BRA.U.ANY `(.L_x_127) ;  /* 0xfffffffd00e81947 */ /* 0x004fea000393ffff */
[----:B------:R0:W-:Y:S02]  /*a5b0*/  UTMACMDFLUSH ;  /* 0x00000000000079b7 */ /* 0x0001e40000000000 */
.L_x_125:
[----:B------:R-:W-:Y:S05]  /*a5c0*/  BSYNC.RECONVERGENT B0 ;  /* 0x0000000000007941 */ /* 0x000fea0003800200 */
.L_x_124:
[----:B------:R-:W-:Y:S01]  /*a5d0*/  UIADD3 UR43, UPT, UPT, UR43, 0x1, URZ ;  /* 0x000000012b2b7890 */ /* 0x000fe2000fffe0ff */
[----:B------:R-:W-:Y:S03]  /*a5e0*/  BSSY.RECONVERGENT B0, `(.L_x_128) ;  /* 0x0000007000007945 */ /* 0x000fe60003800200 */
[----:B------:R-:W-:Y:S04]  /*a5f0*/  UISETP.NE.AND UP0, UPT, UR43, 0x4, UPT ;  /* 0x000000042b00788c */ /* 0x000fe8000bf05270 */
[----:B------:R-:W-:Y:S02]  /*a600*/  USEL UR4, URZ, 0x1, UP0 ;  /* 0x00000001ff047887 */ /* 0x000fe40008000000 */
[----:B------:R-:W-:Y:S02]  /*a610*/  USEL UR43, UR43, URZ, UP0 ;  /* 0x000000ff2b2b7287 */ /* 0x000fe40008000000 */
[----:B------:R-:W-:Y:S01]  /*a620*/  ULOP3.LUT UR44, UR44, UR4, URZ, 0x3c, !UPT ;  /* 0x000000042c2c7292 */ /* 0x000fe2000f8e3cff */
[----:B------:R-:W-:Y:S11]  /*a630*/  @P0 BRA `(.L_x_129) ;  /* 0x0000000000040947 */ /* 0x000ff60003800000 */
[----:B------:R-:W-:Y:S04]  /*a640*/  DEPBAR.LE SB0, 0x1 ;  /* 0x000080400000791a */ /* 0x000fe80000000000 */
.L_x_129:
[----:B------:R-:W-:Y:S05]  /*a650*/  BSYNC.RECONVERGENT B0 ;  /* 0x0000000000007941 */ /* 0x000fea0003800200 */
.L_x_128:
[----:B------:R-:W-:Y:S01]  /*a660*/  BAR.SYNC.DEFER_BLOCKING 0x1, 0x80 ;  /* 0x0042000000007b1d */ /* 0x000fe20000010000 */
[----:B------:R-:W-:Y:S01]  /*a670*/  ISETP.NE.AND P3, PT, R137, RZ, PT ;  /* 0x000000ff8900720c */ /* 0x000fe20003f65270 */
[----:B------:R-:W-:Y:S05]  /*a680*/  VIADD R120, R120, 0x1 ;  /* 0x0000000178787836 */ /* 0x000fea0000000000 */
[----:B------:R-:W-:Y:S01]  /*a690*/  ISETP.GE.U32.AND P0, PT, R120, 0x2, PT ;  /* 0x000000027800780c */ /* 0x000fe20003f06070 */
[----:B------:R-:W-:Y:S11]  /*a6a0*/  BSSY.RECONVERGENT B0, `(.L_x_130) ;  /* 0x000000b000007945 */ /* 0x000ff60003800200 */
[----:B------:R-:W-:Y:S01]  /*a6b0*/  @!UPT UIADD3 URZ, UPT, UPT, URZ, URZ, URZ ;  /* 0x000000fffffff290 */ /* 0x000fe2000fffe0ff */
[----:B------:R-:W-:Y:S05]  /*a6c0*/  @!P0 BRA `(.L_x_131) ;  /* 0x0000000000208947 */ /* 0x000fea0003800000 */
[C---:B------:R-:W-:Y:S01]  /*a6d0*/  @!P3 LEA R3, R126.reuse, UR41, 0x3 ;  /* 0x000000297e03bc11 */ /* 0x040fe2000f8e18ff */
[----:B------:R-:W-:Y:S02]  /*a6e0*/  IMAD.U32 R0, RZ, RZ, UR37 ;  /* 0x00000025ff007e24 */ /* 0x000fe4000f8e00ff */
[----:B------:R-:W-:Y:S02]  /*a6f0*/  VIADD R126, R126, 0x1 ;  /* 0x000000017e7e7836 */ /* 0x000fe40000000000 */
[----:B------:R-:W-:Y:S03]  /*a700*/  @!P3 VIADD R3, R3, 0xa0 ;  /* 0x000000a00303b836 */ /* 0x000fe60000000000 */
[----:B------:R-:W-:Y:S02]  /*a710*/  ISETP.NE.AND P0, PT, R126, 0x4, PT ;  /* 0x000000047e00780c */ /* 0x000fe40003f05270 */
[----:B------:R-:W-:Y:S02]  /*a720*/  @!P3 PRMT R0, R0, 0x654, R3 ;  /* 0x000006540000b816 */ /* 0x000fe40000000003 */
[----:B------:R-:W-:Y:S02]  /*a730*/  SEL R126, R126, RZ, P0 ;  /* 0x000000ff7e7e7207 */ /* 0x000fe40000000000 */
[----:B------:R2:W-:Y:S07]  /*a740*/  @!P3 SYNCS.ARRIVE.TRANS64.RED.A1T0 RZ, [R0+URZ], RZ ;  /* 0x000000ff00ffb9a7 */ /* 0x0005ee00081004ff */
.L_x_131:
[----:B------:R-:W-:Y:S05]  /*a750*/  BSYNC.RECONVERGENT B0 ;  /* 0x0000000000007941 */ /* 0x000fea0003800200 */
.L_x_130:
[C---:B------:R-:W-:Y:S01]  /*a760*/  ISETP.EQ.OR P2, PT, R65.reuse, 0x3, P3 ;  /* 0x000000034100780c */ /* 0x040fe20001f42670 */
[----:B------:R-:W-:Y:S01]  /*a770*/  VIADD R65, R65, 0x1 ;  /* 0x0000000141417836 */ /* 0x000fe20000000000 */
[----:B------:R-:W-:Y:S04]  /*a780*/  SEL R121, R121, 0x1, P3 ;  /* 0x0000000179797807 */ /* 0x000fe80001800000 */
[----:B------:R-:W-:Y:S07]  /*a790*/  ISETP.NE.AND P0, PT, R65, 0x4, PT ;  /* 0x000000044100780c */ /* 0x000fee0003f05270 */
[----:B------:R-:W-:Y:S02]  /*a7a0*/  @!P2 LEA R3, R119, UR41, 0x3 ;  /* 0x000000297703ac11 */ /* 0x000fe4000f8e18ff */
[----:B--2---:R-:W-:Y:S04]  /*a7b0*/  @!P2 SHF.L.U32 R0, R122, 0x1f, RZ ;  /* 0x0000001f7a00a819 */ /* 0x004fe800000006ff */
[----:B------:R-:W2:Y:S02]  /*a7c0*/  @!P2 SYNCS.PHASECHK.TRANS64.TRYWAIT P1, [R3+URZ+0x80], R0 ;  /* 0x000080000300a5a7 */ /* 0x000ea400080211ff */
[----:B--2---:R-:W-:Y:S01]  /*a7d0*/  @!P2 SEL R121, RZ, 0x1, !P1 ;  /* 0x00000001ff79a807 */ /* 0x004fe20004800000 */
[----:B------:R-:W-:Y:S06]  /*a7e0*/  @P0 BRA `(.L_x_132) ;  /* 0xffffffbc00440947 */ /* 0x000fec000383ffff */
[----:B------:R-:W-:Y:S01]  /*a7f0*/  ISETP.NE.AND P3, PT, R136, RZ, PT ;  /* 0x000000ff8800720c */ /* 0x000fe20003f65270 */
[----:B------:R-:W-:Y:S01]  /*a800*/  UIADD3 UR42, UPT, UPT, UR42, 0x4, URZ ;  /* 0x000000042a2a7890 */ /* 0x000fe2000fffe0ff */
[----:B------:R-:W-:Y:S01]  /*a810*/  LOP3.LUT P1, RZ, R106, 0x1, RZ, 0xc0, !PT ;  /* 0x000000016aff7812 */ /* 0x000fe2000782c0ff */
[----:B------:R-:W-:Y:S01]  /*a820*/  IMAD.IADD R114, R124, 0x1, R109 ;  /* 0x000000017c727824 */ /* 0x000fe200078e026d */
[----:B------:R-:W-:Y:S01]  /*a830*/  ISETP.NE.AND P0, PT, R115, 0x2, PT ;  /* 0x000000027300780c */ /* 0x000fe20003f05270 */
[----:B------:R-:W-:-:S03]  /*a840*/  IMAD.IADD R113, R123, 0x1, R108 ;  /* 0x000000017b717824 */ /* 0x000fc600078e026c */
[----:B------:R-:W-:Y:S02]  /*a850*/  SEL R0, RZ, 0x1, P0 ;  /* 0x00000001ff007807 */ /* 0x000fe40000000000 */
[----:B------:R-:W-:Y:S02]  /*a860*/  SEL R115, R115, RZ, P0 ;  /* 0x000000ff73737207 */ /* 0x000fe40000000000 */
[----:B------:R-:W-:Y:S02]  /*a870*/  LOP3.LUT R127, R127, R0, RZ, 0x3c, !PT ;  /* 0x000000007f7f7212 */ /* 0x000fe400078e3cff */
[----:B------:R-:W-:Y:S01]  /*a880*/  @P3 R2UR UR36, R125 ;  /* 0x000000007d2432ca */ /* 0x000fe200000e0000 */
[----:B------:R-:W-:-:S14]  /*a890*/  @P1 BRA `(.L_x_133) ;  /* 0xffffffac00d01947 */ /* 0x000fdc000383ffff */
[----:B------:R-:W-:-:S09]  /*a8a0*/  UISETP.NE.AND UP0, UPT, UR45, URZ, UPT ;  /* 0x000000ff2d00728c */ /* 0x000fd2000bf05270 */
[----:B------:R-:W-:Y:S05]  /*a8b0*/  BRA.U !UP0, `(.L_x_134) ;  /* 0x0000000108487547 */ /* 0x000fea000b800000 */
[----:B------:R-:W2:Y:S02]  /*a8c0*/  LDCU.64 UR4, c[0x0][0x890] ;  /* 0x00011200ff0477ac */ /* 0x000ea40008000a00 */
[----:B--2---:R-:W-:-:S04]  /*a8d0*/  UISETP.NE.U32.AND UP0, UPT, UR4, URZ, UPT ;  /* 0x000000ff0400728c */ /* 0x004fc8000bf05070 */
[----:B------:R-:W-:-:S09]  /*a8e0*/  UISETP.NE.AND.EX UP0, UPT, UR5, URZ, UPT, UP0 ;  /* 0x000000ff0500728c */ /* 0x000fd2000bf05300 */
[----:B------:R-:W-:Y:S05]  /*a8f0*/  BRA.U UP0, `(.L_x_135) ;  /* 0x00000001000c7547 */ /* 0x000fea000b800000 */
[----:B------:R-:W-:-:S13]  /*a900*/  FSETP.NEU.AND P0, PT, R83, RZ, PT ;  /* 0x000000ff5300720b */ /* 0x000fda0003f0d000 */
[----:B------:R-:W-:Y:S05]  /*a910*/  @!P0 EXIT ;  /* 0x000000000000894d */ /* 0x000fea0003800000 */
[----:B------:R-:W-:Y:S05]  /*a920*/  BRA `(.L_x_134) ;  /* 0x00000000002c7947 */ /* 0x000fea0003800000 */
.L_x_135:
[----:B------:R-:W-:Y:S01]  /*a930*/  ISETP.NE.AND P0, PT, R112, RZ, PT ;  /* 0x000000ff7000720c */ /* 0x000fe20003f05270 */
[----:B------:R-:W-:-:S12]  /*a940*/  BSSY.RECONVERGENT B0, `(.L_x_134) ;  /* 0x0000009000007945 */ /* 0x000fd80003800200 */
[----:B------:R-:W-:Y:S05]  /*a950*/  @P0 BRA `(.L_x_136) ;  /* 0x0000000000140947 */ /* 0x000fea0003800000 */
[----:B------:R-:W2:Y:S02]  /*a960*/  LDCU.64 UR4, c[0x0][0x888] ;  /* 0x00011100ff0477ac */ /* 0x000ea40008000a00 */
[----:B--2---:R-:W-:-:S04]  /*a970*/  ISETP.NE.U32.AND P0, PT, RZ, UR4, PT ;  /* 0x00000004ff007c0c */ /* 0x004fc8000bf05070 */
[----:B------:R-:W-:-:S13]  /*a980*/  ISETP.NE.AND.EX P0, PT, RZ, UR5, PT, P0 ;  /* 0x00000005ff007c0c */ /* 0x000fda000bf05300 */
[----:B------:R-:W-:Y:S05]  /*a990*/  @!P0 EXIT ;  /* 0x000000000000894d */ /* 0x000fea0003800000 */
[----:B------:R-:W-:Y:S05]  /*a9a0*/  BRA `(.L_x_137) ;  /* 0x0000000000087947 */ /* 0x000fea0003800000 */
.L_x_136:
[----:B------:R-:W-:-:S13]  /*a9b0*/  FSETP.NEU.AND P0, PT, R83, RZ, PT ;  /* 0x000000ff5300720b */ /* 0x000fda0003f0d000 */
[----:B------:R-:W-:Y:S05]  /*a9c0*/  @!P0 EXIT ;  /* 0x000000000000894d */ /* 0x000fea0003800000 */
.L_x_137:
[----:B------:R-:W-:Y:S05]  /*a9d0*/  BSYNC.RECONVERGENT B0 ;  /* 0x0000000000007941 */ /* 0x000fea0003800200 */
.L_x_134:
[----:B------:R-:W-:Y:S01]  /*a9e0*/  LEA R3, R126, UR41, 0x3 ;  /* 0x000000297e037c11 */ /* 0x000fe2000f8e18ff */
[----:B------:R-:W-:Y:S01]  /*a9f0*/  IMAD.U32 R0, RZ, RZ, UR37 ;  /* 0x00000025ff007e24 */ /* 0x000fe2000f8e00ff */
[----:B------:R-:W-:-:S04]  /*aa00*/  DEPBAR.LE SB0, 0x0 ;  /* 0x000080000000791a */ /* 0x000fc80000000000 */
[----:B------:R-:W-:-:S05]  /*aa10*/  VIADD R3, R3, 0xa0 ;  /* 0x000000a003037836 */ /* 0x000fca0000000000 */
[----:B------:R-:W-:-:S04]  /*aa20*/  PRMT R0, R0, 0x654, R3 ;  /* 0x0000065400007816 */ /* 0x000fc80000000003 */
[----:B------:R-:W-:Y:S01]  /*aa30*/  SYNCS.ARRIVE.TRANS64.RED.A1T0 RZ, [R0+URZ], RZ ;  /* 0x000000ff00ff79a7 */ /* 0x000fe200081004ff */
[----:B------:R-:W-:Y:S05]  /*aa40*/  EXIT ;  /* 0x000000000000794d */ /* 0x000fea0003800000 */
.L_x_24:
[----:B--2---:R2:W4:Y:S02]  /*aa50*/  SYNCS.PHASECHK.TRANS64.TRYWAIT P0, [R3+URZ+0x140], R2 ;  /* 0x00014002030075a7 */ /* 0x00452400080011ff */
[----:B----4-:R-:W-:Y:S05]  /*aa60*/  @!P0 NANOSLEEP.SYNCS 0x989680 ;  /* 0x009896800000895d */ /* 0x010fea0003900000 */
[----:B------:R-:W4:Y:S02]  /*aa70*/  @!P0 SYNCS.PHASECHK.TRANS64 P0, [R3+URZ+0x140], R2 ;  /* 0x00014002030085a7 */ /* 0x000f2400080010ff */
[----:B----4-:R-:W-:Y:S05]  /*aa80*/  @!P0 BRA `(.L_x_24) ;  /* 0xfffffffc00f08947 */ /* 0x010fea000383ffff */
[----:B------:R-:W-:Y:S05]  /*aa90*/  BRA `(.L_x_138) ;  /* 0xffffff6c00687947 */ /* 0x000fea000383ffff */
.L_x_27:
[----:B-1----:R-:W-:-:S07]  /*aaa0*/  MOV R2, UR33 ;  /* 0x0000002100027c02 */ /* 0x002fce0008000f00 */
.L_x_139:
[----:B-1----:R1:W2:Y:S02]  /*aab0*/  SYNCS.PHASECHK.TRANS64.TRYWAIT P0, [R2+URZ+0x40], R5 ;  /* 0x00004005020075a7 */ /* 0x0022a400080011ff */
[----:B--2---:R-:W-:Y:S05]  /*aac0*/  @!P0 NANOSLEEP.SYNCS 0x989680 ;  /* 0x009896800000895d */ /* 0x004fea0003900000 */
[----:B------:R-:W2:Y:S02]  /*aad0*/  @!P0 SYNCS.PHASECHK.TRANS64 P0, [R2+URZ+0x40], R5 ;  /* 0x00004005020085a7 */ /* 0x000ea400080010ff */
[----:B--2---:R-:W-:Y:S05]  /*aae0*/  @!P0 BRA `(.L_x_139) ;  /* 0xfffffffc00f08947 */ /* 0x004fea000383ffff */
[----:B------:R-:W-:Y:S05]  /*aaf0*/  BRA `(.L_x_26) ;  /* 0xffffff6c00d07947 */ /* 0x000fea000383ffff */
.L_x_34:
[----:B-1----:R-:W-:-:S07]  /*ab00*/  MOV R2, UR17 ;  /* 0x0000001100027c02 */ /* 0x002fce0008000f00 */
.L_x_140:
[----:B-1----:R1:W2:Y:S02]  /*ab10*/  SYNCS.PHASECHK.TRANS64.TRYWAIT P0, [R2+URZ+0x40], R5 ;  /* 0x00004005020075a7 */ /* 0x0022a400080011ff */
[----:B--2---:R-:W-:Y:S05]  /*ab20*/  @!P0 NANOSLEEP.SYNCS 0x989680 ;  /* 0x009896800000895d */ /* 0x004fea0003900000 */
[----:B------:R-:W2:Y:S02]  /*ab30*/  @!P0 SYNCS.PHASECHK.TRANS64 P0, [R2+URZ+0x40], R5 ;  /* 0x00004005020085a7 */ /* 0x000ea400080010ff */
[----:B--2---:R-:W-:Y:S05]  /*ab40*/  @!P0 BRA `(.L_x_140) ;  /* 0xfffffffc00f08947 */ /* 0x004fea000383ffff */
[----:B------:R-:W-:Y:S05]  /*ab50*/  BRA `(.L_x_33) ;  /* 0xffffff7000907947 */ /* 0x000fea000383ffff */
.L_x_39:
[----:B-1----:R1:W2:Y:S02]  /*ab60*/  SYNCS.PHASECHK.TRANS64.TRYWAIT P0, [R2+URZ+0xd0], R3 ;  /* 0x0000d003020075a7 */ /* 0x0022a400080011ff */
[----:B--2---:R-:W-:Y:S05]  /*ab70*/  @!P0 NANOSLEEP.SYNCS 0x989680 ;  /* 0x009896800000895d */ /* 0x004fea0003900000 */
[----:B------:R-:W2:Y:S02]  /*ab80*/  @!P0 SYNCS.PHASECHK.TRANS64 P0, [R2+URZ+0xd0], R3 ;  /* 0x0000d003020085a7 */ /* 0x000ea400080010ff */
[----:B--2---:R-:W-:Y:S05]  /*ab90*/  @!P0 BRA `(.L_x_39) ;  /* 0xfffffffc00f08947 */ /* 0x004fea000383ffff */
[----:B------:R-:W-:Y:S05]  /*aba0*/  BRA `(.L_x_141) ;  /* 0xffffff7400347947 */ /* 0x000fea000383ffff */
.L_x_43:
[----:B---3--:R-:W-:-:S07]  /*abb0*/  MOV R0, UR4 ;  /* 0x0000000400007c02 */ /* 0x008fce0008000f00 */
.L_x_142:
[----:B-1----:R1:W2:Y:S02]  /*abc0*/  SYNCS.PHASECHK.TRANS64.TRYWAIT P0, [R0+URZ], R3 ;  /* 0x00000003000075a7 */ /* 0x0022a400080011ff */
[----:B--2---:R-:W-:Y:S05]  /*abd0*/  @!P0 NANOSLEEP.SYNCS 0x989680 ;  /* 0x009896800000895d */ /* 0x004fea0003900000 */
[----:B------:R-:W2:Y:S02]  /*abe0*/  @!P0 SYNCS.PHASECHK.TRANS64 P0, [R0+URZ], R3 ;  /* 0x00000003000085a7 */ /* 0x000ea400080010ff */
[----:B--2---:R-:W-:Y:S05]  /*abf0*/  @!P0 BRA `(.L_x_142) ;  /* 0xfffffffc00f08947 */ /* 0x004fea000383ffff */
[----:B------:R-:W-:Y:S05]  /*ac00*/  BRA `(.L_x_143) ;  /* 0xffffff7800a47947 */ /* 0x000fea000383ffff */
.L_x_44:
[----:B---3--:R-:W-:-:S07]  /*ac10*/  MOV R0, UR4 ;  /* 0x0000000400007c02 */ /* 0x008fce0008000f00 */
.L_x_144:
[----:B-1----:R1:W2:Y:S02]  /*ac20*/  SYNCS.PHASECHK.TRANS64.TRYWAIT P0, [R0+URZ], R3 ;  /* 0x00000003000075a7 */ /* 0x0022a400080011ff */
[----:B--2---:R-:W-:Y:S05]  /*ac30*/  @!P0 NANOSLEEP.SYNCS 0x989680 ;  /* 0x009896800000895d */ /* 0x004fea0003900000 */
[----:B------:R-:W2:Y:S02]  /*ac40*/  @!P0 SYNCS.PHASECHK.TRANS64 P0, [R0+URZ], R3 ;  /* 0x00000003000085a7 */ /* 0x000ea400080010ff */
[----:B--2---:R-:W-:Y:S05]  /*ac50*/  @!P0 BRA `(.L_x_144) ;  /* 0xfffffffc00f08947 */ /* 0x004fea000383ffff */
[----:B------:R-:W-:Y:S05]  /*ac60*/  BRA `(.L_x_145) ;  /* 0xffffff7800b07947 */ /* 0x000fea000383ffff */
.L_x_45:
[----:B---3--:R-:W-:-:S07]  /*ac70*/  MOV R0, UR4 ;  /* 0x0000000400007c02 */ /* 0x008fce0008000f00 */
.L_x_146:
[----:B-1----:R1:W2:Y:S02]  /*ac80*/  SYNCS.PHASECHK.TRANS64.TRYWAIT P0, [R0+URZ], R3 ;  /* 0x00000003000075a7 */ /* 0x0022a400080011ff */
[----:B--2---:R-:W-:Y:S05]  /*ac90*/  @!P0 NANOSLEEP.SYNCS 0x989680 ;  /* 0x009896800000895d */ /* 0x004fea0003900000 */
[----:B------:R-:W2:Y:S02]  /*aca0*/  @!P0 SYNCS.PHASECHK.TRANS64 P0, [R0+URZ], R3 ;  /* 0x00000003000085a7 */ /* 0x000ea400080010ff */
[----:B--2---:R-:W-:Y:S05]  /*acb0*/  @!P0 BRA `(.L_x_146) ;  /* 0xfffffffc00f08947 */ /* 0x004fea000383ffff */
[----:B------:R-:W-:Y:S05]  /*acc0*/  BRA `(.L_x_147) ;  /* 0xffffff7800bc7947 */ /* 0x000fea000383ffff */
.L_x_46:
[----:B---3--:R-:W-:-:S07]  /*acd0*/  MOV R0, UR4 ;  /* 0x0000000400007c02 */ /* 0x008fce0008000f00 */
.L_x_148:
[----:B-1----:R1:W2:Y:S02]  /*ace0*/  SYNCS.PHASECHK.TRANS64.TRYWAIT P0, [R0+URZ], R3 ;  /* 0x00000003000075a7 */ /* 0x0022a400080011ff */
[----:B--2---:R-:W-:Y:S05]  /*acf0*/  @!P0 NANOSLEEP.SYNCS 0x989680 ;  /* 0x009896800000895d */ /* 0x004fea0003900000 */
[----:B------:R-:W2:Y:S02]  /*ad00*/  @!P0 SYNCS.PHASECHK.TRANS64 P0, [R0+URZ], R3 ;  /* 0x00000003000085a7 */ /* 0x000ea400080010ff */
[----:B--2---:R-:W-:Y:S05]  /*ad10*/  @!P0 BRA `(.L_x_148) ;  /* 0xfffffffc00f08947 */ /* 0x004fea000383ffff */
[----:B------:R-:W-:Y:S05]  /*ad20*/  BRA `(.L_x_149) ;  /* 0xffffff7800c87947 */ /* 0x000fea000383ffff */
.L_x_47:
[----:B---3--:R-:W-:-:S07]  /*ad30*/  MOV R0, UR4 ;  /* 0x0000000400007c02 */ /* 0x008fce0008000f00 */
.L_x_150:
[----:B-1----:R1:W2:Y:S02]  /*ad40*/  SYNCS.PHASECHK.TRANS64.TRYWAIT P0, [R0+URZ], R3 ;  /* 0x00000003000075a7 */ /* 0x0022a400080011ff */
[----:B--2---:R-:W-:Y:S05]  /*ad50*/  @!P0 NANOSLEEP.SYNCS 0x989680 ;  /* 0x009896800000895d */ /* 0x004fea0003900000 */
[----:B------:R-:W2:Y:S02]  /*ad60*/  @!P0 SYNCS.PHASECHK.TRANS64 P0, [R0+URZ], R3 ;  /* 0x00000003000085a7 */ /* 0x000ea400080010ff */
[----:B--2---:R-:W-:Y:S05]  /*ad70*/  @!P0 BRA `(.L_x_150) ;  /* 0xfffffffc00f08947 */ /* 0x004fea000383ffff */
[----:B------:R-:W-:Y:S05]  /*ad80*/  BRA `(.L_x_151) ;  /* 0xffffff7800d47947 */ /* 0x000fea000383ffff */
.L_x_48:
[----:B---3--:R-:W-:-:S07]  /*ad90*/  MOV R0, UR4 ;  /* 0x0000000400007c02 */ /* 0x008fce0008000f00 */
.L_x_152:
[----:B-1----:R1:W2:Y:S02]  /*ada0*/  SYNCS.PHASECHK.TRANS64.TRYWAIT P0, [R0+URZ], R3 ;  /* 0x00000003000075a7 */ /* 0x0022a400080011ff */
[----:B--2---:R-:W-:Y:S05]  /*adb0*/  @!P0 NANOSLEEP.SYNCS 0x989680 ;  /* 0x009896800000895d */ /* 0x004fea0003900000 */
[----:B------:R-:W2:Y:S02]  /*adc0*/  @!P0 SYNCS.PHASECHK.TRANS64 P0, [R0+URZ], R3 ;  /* 0x00000003000085a7 */ /* 0x000ea400080010ff */
[----:B--2---:R-:W-:Y:S05]  /*add0*/  @!P0 BRA `(.L_x_152) ;  /* 0xfffffffc00f08947 */ /* 0x004fea000383ffff */
[----:B------:R-:W-:Y:S05]  /*ade0*/  BRA `(.L_x_153) ;  /* 0xffffff7800e07947 */ /* 0x000fea000383ffff */
.L_x_49:
[----:B---3--:R-:W-:-:S07]  /*adf0*/  MOV R0, UR4 ;  /* 0x0000000400007c02 */ /* 0x008fce0008000f00 */
.L_x_154:
[----:B-1----:R1:W2:Y:S02]  /*ae00*/  SYNCS.PHASECHK.TRANS64.TRYWAIT P0, [R0+URZ], R3 ;  /* 0x00000003000075a7 */ /* 0x0022a400080011ff */
[----:B--2---:R-:W-:Y:S05]  /*ae10*/  @!P0 NANOSLEEP.SYNCS 0x989680 ;  /* 0x009896800000895d */ /* 0x004fea0003900000 */
[----:B------:R-:W2:Y:S02]  /*ae20*/  @!P0 SYNCS.PHASECHK.TRANS64 P0, [R0+URZ], R3 ;  /* 0x00000003000085a7 */ /* 0x000ea400080010ff */
[----:B--2---:R-:W-:Y:S05]  /*ae30*/  @!P0 BRA `(.L_x_154) ;  /* 0xfffffffc00f08947 */ /* 0x004fea000383ffff */
[----:B------:R-:W-:Y:S05]  /*ae40*/  BRA `(.L_x_155) ;  /* 0xffffff7800ec7947 */ /* 0x000fea000383ffff */
.L_x_52:
[----:B-1----:R1:W2:Y:S02]  /*ae50*/  SYNCS.PHASECHK.TRANS64.TRYWAIT P0, [R0+URZ+0x130], R5 ;  /* 0x00013005000075a7 */ /* 0x0022a400080011ff */
[----:B--2---:R-:W-:Y:S05]  /*ae60*/  @!P0 NANOSLEEP.SYNCS 0x989680 ;  /* 0x009896800000895d */ /* 0x004fea0003900000 */
[----:B------:R-:W2:Y:S02]  /*ae70*/  @!P0 SYNCS.PHASECHK.TRANS64 P0, [R0+URZ+0x130], R5 ;  /* 0x00013005000085a7 */ /* 0x000ea400080010ff */
[----:B--2---:R-:W-:Y:S05]  /*ae80*/  @!P0 BRA `(.L_x_52) ;  /* 0xfffffffc00f08947 */ /* 0x004fea000383ffff */
[----:B------:R-:W-:Y:S05]  /*ae90*/  BRA `(.L_x_156) ;  /* 0xffffff7c004c7947 */ /* 0x000fea000383ffff */
.L_x_53:
[----:B------:R-:W-:-:S07]  /*aea0*/  MOV R0, UR5 ;  /* 0x0000000500007c02 */ /* 0x000fce0008000f00 */
.L_x_157:
[----:B-1----:R1:W2:Y:S02]  /*aeb0*/  SYNCS.PHASECHK.TRANS64.TRYWAIT P0, [R0+URZ+0xe0], R7 ;  /* 0x0000e007000075a7 */ /* 0x0022a400080011ff */
[----:B--2---:R-:W-:Y:S05]  /*aec0*/  @!P0 NANOSLEEP.SYNCS 0x989680 ;  /* 0x009896800000895d */ /* 0x004fea0003900000 */
[----:B------:R-:W2:Y:S02]  /*aed0*/  @!P0 SYNCS.PHASECHK.TRANS64 P0, [R0+URZ+0xe0], R7 ;  /* 0x0000e007000085a7 */ /* 0x000ea400080010ff */
[----:B--2---:R-:W-:Y:S05]  /*aee0*/  @!P0 BRA `(.L_x_157) ;  /* 0xfffffffc00f08947 */ /* 0x004fea000383ffff */
[----:B------:R-:W-:Y:S05]  /*aef0*/  BRA `(.L_x_158) ;  /* 0xffffff7c005c7947 */ /* 0x000fea000383ffff */
.L_x_54:
[----:B-1----:R1:W2:Y:S02]  /*af00*/  SYNCS.PHASECHK.TRANS64.TRYWAIT P1, [R0+URZ+0xd0], R5 ;  /* 0x0000d005000075a7 */ /* 0x0022a400080211ff */
[----:B--2---:R-:W-:Y:S05]  /*af10*/  @!P1 NANOSLEEP.SYNCS 0x989680 ;  /* 0x009896800000995d */ /* 0x004fea0003900000 */
[----:B------:R-:W2:Y:S02]  /*af20*/  @!P1 SYNCS.PHASECHK.TRANS64 P1, [R0+URZ+0xd0], R5 ;  /* 0x0000d005000095a7 */ /* 0x000ea400080210ff */
[----:B--2---:R-:W-:Y:S05]  /*af30*/  @!P1 BRA `(.L_x_54) ;  /* 0xfffffffc00f09947 */ /* 0x004fea000383ffff */
[----:B------:R-:W-:Y:S05]  /*af40*/  BRA `(.L_x_159) ;  /* 0xffffff7c008c7947 */ /* 0x000fea000383ffff */
.L_x_57:
[----:B------:R-:W-:-:S07]  /*af50*/  MOV R0, UR5 ;  /* 0x0000000500007c02 */ /* 0x000fce0008000f00 */
.L_x_160:
[----:B-1----:R1:W2:Y:S02]  /*af60*/  SYNCS.PHASECHK.TRANS64.TRYWAIT P0, [R0+URZ+0xe0], R3 ;  /* 0x0000e003000075a7 */ /* 0x0022a400080011ff */
[----:B--2---:R-:W-:Y:S05]  /*af70*/  @!P0 NANOSLEEP.SYNCS 0x989680 ;  /* 0x009896800000895d */ /* 0x004fea0003900000 */
[----:B------:R-:W2:Y:S02]  /*af80*/  @!P0 SYNCS.PHASECHK.TRANS64 P0, [R0+URZ+0xe0], R3 ;  /* 0x0000e003000085a7 */ /* 0x000ea400080010ff */
[----:B--2---:R-:W-:Y:S05]  /*af90*/  @!P0 BRA `(.L_x_160) ;  /* 0xfffffffc00f08947 */ /* 0x004fea000383ffff */
[----:B------:R-:W-:Y:S05]  /*afa0*/  BRA `(.L_x_56) ;  /* 0xffffff7c00e07947 */ /* 0x000fea000383ffff */
.L_x_66:
[----:B-1----:R-:W-:-:S04]  /*afb0*/  MOV R4, UR6 ;  /* 0x0000000600047c02 */ /* 0x002fc80008000f00 */
[----:B------:R1:W2:Y:S03]  /*afc0*/  SYNCS.PHASECHK.TRANS64.TRYWAIT P0, [R4+URZ+0x8], R5 ;  /* 0x00000805040075a7 */ /* 0x0002a600080011ff */
[----:B--2---:R-:W-:Y:S05]  /*afd0*/  @!P0 NANOSLEEP.SYNCS 0x989680 ;  /* 0x009896800000895d */ /* 0x004fea0003900000 */
[----:B------:R-:W2:Y:S02]  /*afe0*/  @!P0 SYNCS.PHASECHK.TRANS64 P0, [R4+URZ+0x8], R5 ;  /* 0x00000805040085a7 */ /* 0x000ea400080010ff */
[----:B--2---:R-:W-:Y:S05]  /*aff0*/  @!P0 BRA `(.L_x_66) ;  /* 0xfffffffc00ec8947 */ /* 0x004fea000383ffff */
[----:B------:R-:W-:Y:S05]  /*b000*/  BRA `(.L_x_65) ;  /* 0xffffff8000947947 */ /* 0x000fea000383ffff */
.L_x_68:
[----:B------:R-:W-:Y:S01]  /*b010*/  BSSY B0, `(.L_x_161) ;  /* 0x0000006000007945 */ /* 0x000fe20003800000 */
[----:B------:R-:W-:-:S07]  /*b020*/  MOV R15, 0xffffffff ;  /* 0xffffffff000f7802 */ /* 0x000fce0000000f00 */
[----:B-1---5:R-:W-:Y:S05]  /*b030*/  WARPSYNC.COLLECTIVE R15, `(.L_x_162) ;  /* 0x000000000f0c7348 */ /* 0x022fea0003c00000 */
[----:B------:R-:W-:Y:S02]  /*b040*/  ELECT P6, UR79, PT ;  /* 0x00000000004f782f */ /* 0x000fe400038c0000 */
[----:B------:R-:W-:Y:S01]  /*b050*/  MOV R14, UR79 ;  /* 0x0000004f000e7c02 */ /* 0x000fe20008000f00 */
[----:B-1---5:R-:W-:Y:S10]  /*b060*/  ENDCOLLECTIVE ;  /* 0x000000000000791b */ /* 0x022ff40003800000 */
.L_x_162:
[----:B------:R-:W-:Y:S05]  /*b070*/  BSYNC B0 ;  /* 0x0000000000007941 */ /* 0x000fea0003800000 */
.L_x_161:
[----:B------:R-:W-:Y:S05]  /*b080*/  BRA `(.L_x_163) ;  /* 0xffffff8000c47947 */ /* 0x000fea000383ffff */
.L_x_70:
[----:B-1----:R-:W-:-:S04]  /*b090*/  MOV R2, UR6 ;  /* 0x0000000600027c02 */ /* 0x002fc80008000f00 */
[----:B------:R1:W2:Y:S03]  /*b0a0*/  SYNCS.PHASECHK.TRANS64.TRYWAIT P0, [R2+URZ+0x8], R3 ;  /* 0x00000803020075a7 */ /* 0x0002a600080011ff */
[----:B--2---:R-:W-:Y:S05]  /*b0b0*/  @!P0 NANOSLEEP.SYNCS 0x989680 ;  /* 0x009896800000895d */ /* 0x004fea0003900000 */
[----:B------:R-:W2:Y:S02]  /*b0c0*/  @!P0 SYNCS.PHASECHK.TRANS64 P0, [R2+URZ+0x8], R3 ;  /* 0x00000803020085a7 */ /* 0x000ea400080010ff */
[----:B--2---:R-:W-:Y:S05]  /*b0d0*/  @!P0 BRA `(.L_x_70) ;  /* 0xfffffffc00ec8947 */ /* 0x004fea000383ffff */
[----:B------:R-:W-:Y:S05]  /*b0e0*/  BRA `(.L_x_69) ;  /* 0xffffff8000c87947 */ /* 0x000fea000383ffff */
.L_x_71:
[----:B-1----:R1:W2:Y:S02]  /*b0f0*/  SYNCS.PHASECHK.TRANS64.TRYWAIT P0, [R0+URZ+0xd0], R3 ;  /* 0x0000d003000075a7 */ /* 0x0022a400080011ff */
[----:B--2---:R-:W-:Y:S05]  /*b100*/  @!P0 NANOSLEEP.SYNCS 0x989680 ;  /* 0x009896800000895d */ /* 0x004fea0003900000 */
[----:B------:R-:W2:Y:S02]  /*b110*/  @!P0 SYNCS.PHASECHK.TRANS64 P0, [R0+URZ+0xd0], R3 ;  /* 0x0000d003000085a7 */ /* 0x000ea400080010ff */
[----:B--2---:R-:W-:Y:S05]  /*b120*/  @!P0 BRA `(.L_x_71) ;  /* 0xfffffffc00f08947 */ /* 0x004fea000383ffff */
[----:B------:R-:W-:Y:S05]  /*b130*/  BRA `(.L_x_164) ;  /* 0xffffff8400b47947 */ /* 0x000fea000383ffff */
.L_x_73:
[----:B------:R-:W-:-:S07]  /*b140*/  MOV R0, UR9 ;  /* 0x0000000900007c02 */ /* 0x000fce0008000f00 */
.L_x_165:
[----:B-1----:R1:W3:Y:S02]  /*b150*/  SYNCS.PHASECHK.TRANS64.TRYWAIT P0, [R0+URZ+0x110], R3 ;  /* 0x00011003000075a7 */ /* 0x0022e400080011ff */
[----:B---3--:R-:W-:Y:S05]  /*b160*/  @!P0 NANOSLEEP.SYNCS 0x989680 ;  /* 0x009896800000895d */ /* 0x008fea0003900000 */
[----:B------:R-:W3:Y:S02]  /*b170*/  @!P0 SYNCS.PHASECHK.TRANS64 P0, [R0+URZ+0x110], R3 ;  /* 0x00011003000085a7 */ /* 0x000ee400080010ff */
[----:B---3--:R-:W-:Y:S05]  /*b180*/  @!P0 BRA `(.L_x_165) ;  /* 0xfffffffc00f08947 */ /* 0x008fea000383ffff */
[----:B------:R-:W-:Y:S05]  /*b190*/  BRA `(.L_x_166) ;  /* 0xffffff8400fc7947 */ /* 0x000fea000383ffff */
.L_x_76:
[----:B------:R-:W-:Y:S07]  /*b1a0*/  MOV R0, UR8 ;  /* 0x0000000800007c02 */ /* 0x000fee0008000f00 */
.L_x_167:
[----:B-1----:R1:W3:Y:S02]  /*b1b0*/  SYNCS.PHASECHK.TRANS64.TRYWAIT P0, [R0+URZ], R3 ;  /* 0x00000003000075a7 */ /* 0x0022e400080011ff */
[----:B---3--:R-:W-:Y:S05]  /*b1c0*/  @!P0 NANOSLEEP.SYNCS 0x989680 ;  /* 0x009896800000895d */ /* 0x008fea0003900000 */
[----:B------:R-:W3:Y:S02]  /*b1d0*/  @!P0 SYNCS.PHASECHK.TRANS64 P0, [R0+URZ], R3 ;  /* 0x00000003000085a7 */ /* 0x000ee400080010ff */
[----:B---3--:R-:W-:Y:S05]  /*b1e0*/  @!P0 BRA `(.L_x_167) ;  /* 0xfffffffc00f08947 */ /* 0x008fea000383ffff */
[----:B------:R-:W-:Y:S05]  /*b1f0*/  BRA `(.L_x_75) ;  /* 0xffffff8800107947 */ /* 0x000fea000383ffff */
.L_x_80:
[----:B-1----:R-:W-:-:S07]  /*b200*/  MOV R0, UR8 ;  /* 0x0000000800007c02 */ /* 0x002fce0008000f00 */
.L_x_168:
[----:B-1----:R1:W2:Y:S02]  /*b210*/  SYNCS.PHASECHK.TRANS64.TRYWAIT P0, [R0+URZ], R3 ;  /* 0x00000003000075a7 */ /* 0x0022a400080011ff */
[----:B--2---:R-:W-:Y:S05]  /*b220*/  @!P0 NANOSLEEP.SYNCS 0x989680 ;  /* 0x009896800000895d */ /* 0x004fea0003900000 */
[----:B------:R-:W2:Y:S02]  /*b230*/  @!P0 SYNCS.PHASECHK.TRANS64 P0, [R0+URZ], R3 ;  /* 0x00000003000085a7 */ /* 0x000ea400080010ff */
[----:B--2---:R-:W-:Y:S05]  /*b240*/  @!P0 BRA `(.L_x_168) ;  /* 0xfffffffc00f08947 */ /* 0x004fea000383ffff */
[----:B------:R-:W-:Y:S05]  /*b250*/  BRA `(.L_x_169) ;  /* 0xffffff8c00087947 */ /* 0x000fea000383ffff */
.L_x_81:
[----:B------:R-:W-:-:S07]  /*b260*/  MOV R0, UR8 ;  /* 0x0000000800007c02 */ /* 0x000fce0008000f00 */
.L_x_170:
[----:B-1----:R1:W2:Y:S02]  /*b270*/  SYNCS.PHASECHK.TRANS64.TRYWAIT P0, [R0+URZ], R3 ;  /* 0x00000003000075a7 */ /* 0x0022a400080011ff */
[----:B--2---:R-:W-:Y:S05]  /*b280*/  @!P0 NANOSLEEP.SYNCS 0x989680 ;  /* 0x009896800000895d */ /* 0x004fea0003900000 */
[----:B------:R-:W2:Y:S02]  /*b290*/  @!P0 SYNCS.PHASECHK.TRANS64 P0, [R0+URZ], R3 ;  /* 0x00000003000085a7 */ /* 0x000ea400080010ff */
[----:B--2---:R-:W-:Y:S05]  /*b2a0*/  @!P0 BRA `(.L_x_170) ;  /* 0xfffffffc00f08947 */ /* 0x004fea000383ffff */
[----:B------:R-:W-:Y:S05]  /*b2b0*/  BRA `(.L_x_171) ;  /* 0xffffff8c00147947 */ /* 0x000fea000383ffff */
.L_x_82:
[----:B------:R-:W-:-:S07]  /*b2c0*/  MOV R0, UR8 ;  /* 0x0000000800007c02 */ /* 0x000fce0008000f00 */
.L_x_172:
[----:B-1----:R1:W2:Y:S02]  /*b2d0*/  SYNCS.PHASECHK.TRANS64.TRYWAIT P0, [R0+URZ], R3 ;  /* 0x00000003000075a7 */ /* 0x0022a400080011ff */
[----:B--2---:R-:W-:Y:S05]  /*b2e0*/  @!P0 NANOSLEEP.SYNCS 0x989680 ;  /* 0x009896800000895d */ /* 0x004fea0003900000 */
[----:B------:R-:W2:Y:S02]  /*b2f0*/  @!P0 SYNCS.PHASECHK.TRANS64 P0, [R0+URZ], R3 ;  /* 0x00000003000085a7 */ /* 0x000ea400080010ff */
[----:B--2---:R-:W-:Y:S05]  /*b300*/  @!P0 BRA `(.L_x_172) ;  /* 0xfffffffc00f08947 */ /* 0x004fea000383ffff */
[----:B------:R-:W-:Y:S05]  /*b310*/  BRA `(.L_x_173) ;  /* 0xffffff8c00207947 */ /* 0x000fea000383ffff */
.L_x_85:
[----:B------:R-:W-:-:S07]  /*b320*/  MOV R0, UR7 ;  /* 0x0000000700007c02 */ /* 0x000fce0008000f00 */
.L_x_174:
[----:B-1----:R1:W2:Y:S02]  /*b330*/  SYNCS.PHASECHK.TRANS64.TRYWAIT P1, [R0+URZ+0x150], R3 ;  /* 0x00015003000075a7 */ /* 0x0022a400080211ff */
[----:B--2---:R-:W-:Y:S05]  /*b340*/  @!P1 NANOSLEEP.SYNCS 0x989680 ;  /* 0x009896800000995d */ /* 0x004fea0003900000 */
[----:B------:R-:W2:Y:S02]  /*b350*/  @!P1 SYNCS.PHASECHK.TRANS64 P1, [R0+URZ+0x150], R3 ;  /* 0x00015003000095a7 */ /* 0x000ea400080210ff */
[----:B--2---:R-:W-:Y:S05]  /*b360*/  @!P1 BRA `(.L_x_174) ;  /* 0xfffffffc00f09947 */ /* 0x004fea000383ffff */
[----:B------:R-:W-:Y:S05]  /*b370*/  BRA `(.L_x_175) ;  /* 0xffffff8c006c7947 */ /* 0x000fea000383ffff */
.L_x_90:
[----:B--2---:R2:W4:Y:S02]  /*b380*/  SYNCS.PHASECHK.TRANS64.TRYWAIT P0, [R0+URZ+0xd0], R3 ;  /* 0x0000d003000075a7 */ /* 0x00452400080011ff */
[----:B----4-:R-:W-:Y:S05]  /*b390*/  @!P0 NANOSLEEP.SYNCS 0x989680 ;  /* 0x009896800000895d */ /* 0x010fea0003900000 */
[----:B------:R-:W4:Y:S02]  /*b3a0*/  @!P0 SYNCS.PHASECHK.TRANS64 P0, [R0+URZ+0xd0], R3 ;  /* 0x0000d003000085a7 */ /* 0x000f2400080010ff */
[----:B----4-:R-:W-:Y:S05]  /*b3b0*/  @!P0 BRA `(.L_x_90) ;  /* 0xfffffffc00f08947 */ /* 0x010fea000383ffff */
[----:B------:R-:W-:Y:S05]  /*b3c0*/  BRA `(.L_x_176) ;  /* 0xffffff9000807947 */ /* 0x000fea000383ffff */
.L_x_93:
[----:B------:R-:W-:Y:S07]  /*b3d0*/  MOV R0, UR7 ;  /* 0x0000000700007c02 */ /* 0x000fee0008000f00 */
.L_x_177:
[----:B--2---:R2:W4:Y:S02]  /*b3e0*/  SYNCS.PHASECHK.TRANS64.TRYWAIT P0, [R0+URZ+0xc8], R3 ;  /* 0x0000c803000075a7 */ /* 0x00452400080011ff */
[----:B----4-:R-:W-:Y:S05]  /*b3f0*/  @!P0 NANOSLEEP.SYNCS 0x989680 ;  /* 0x009896800000895d */ /* 0x010fea0003900000 */
[----:B------:R-:W4:Y:S02]  /*b400*/  @!P0 SYNCS.PHASECHK.TRANS64 P0, [R0+URZ+0xc8], R3 ;  /* 0x0000c803000085a7 */ /* 0x000f2400080010ff */
[----:B----4-:R-:W-:Y:S05]  /*b410*/  @!P0 BRA `(.L_x_177) ;  /* 0xfffffffc00f08947 */ /* 0x010fea000383ffff */
[----:B------:R-:W-:Y:S05]  /*b420*/  BRA `(.L_x_92) ;  /* 0xffffff9400607947 */ /* 0x000fea000383ffff */
.L_x_96:
[----:B------:R-:W-:Y:S07]  /*b430*/  MOV R3, UR7 ;  /* 0x0000000700037c02 */ /* 0x000fee0008000f00 */
.L_x_178:
[----:B-1----:R1:W2:Y:S02]  /*b440*/  SYNCS.PHASECHK.TRANS64.TRYWAIT P0, [R3+URZ+0xa0], R12 ;  /* 0x0000a00c030075a7 */ /* 0x0022a400080011ff */
[----:B--2---:R-:W-:Y:S05]  /*b450*/  @!P0 NANOSLEEP.SYNCS 0x989680 ;  /* 0x009896800000895d */ /* 0x004fea0003900000 */
[----:B------:R-:W2:Y:S02]  /*b460*/  @!P0 SYNCS.PHASECHK.TRANS64 P0, [R3+URZ+0xa0], R12 ;  /* 0x0000a00c030085a7 */ /* 0x000ea400080010ff */
[----:B--2---:R-:W-:Y:S05]  /*b470*/  @!P0 BRA `(.L_x_178) ;  /* 0xfffffffc00f08947 */ /* 0x004fea000383ffff */
[----:B------:R-:W-:Y:S05]  /*b480*/  BRA `(.L_x_179) ;  /* 0xffffff9400d87947 */ /* 0x000fea000383ffff */
.L_x_97:
[----:B-1----:R-:W-:Y:S07]  /*b490*/  MOV R3, UR7 ;  /* 0x0000000700037c02 */ /* 0x002fee0008000f00 */
.L_x_180:
[----:B-1----:R1:W2:Y:S02]  /*b4a0*/  SYNCS.PHASECHK.TRANS64.TRYWAIT P0, [R3+URZ+0xa8], R12 ;  /* 0x0000a80c030075a7 */ /* 0x0022a400080011ff */
[----:B--2---:R-:W-:Y:S05]  /*b4b0*/  @!P0 NANOSLEEP.SYNCS 0x989680 ;  /* 0x009896800000895d */ /* 0x004fea0003900000 */
[----:B------:R-:W2:Y:S02]  /*b4c0*/  @!P0 SYNCS.PHASECHK.TRANS64 P0, [R3+URZ+0xa8], R12 ;  /* 0x0000a80c030085a7 */ /* 0x000ea400080010ff */
[----:B--2---:R-:W-:Y:S05]  /*b4d0*/  @!P0 BRA `(.L_x_180) ;  /* 0xfffffffc00f08947 */ /* 0x004fea000383ffff */
[----:B------:R-:W-:Y:S05]  /*b4e0*/  BRA `(.L_x_181) ;  /* 0xffffff9800347947 */ /* 0x000fea000383ffff */
.L_x_98:
[----:B-1----:R-:W-:Y:S07]  /*b4f0*/  MOV R3, UR7 ;  /* 0x0000000700037c02 */ /* 0x002fee0008000f00 */
.L_x_182:
[----:B-1----:R1:W2:Y:S02]  /*b500*/  SYNCS.PHASECHK.TRANS64.TRYWAIT P0, [R3+URZ+0xb0], R12 ;  /* 0x0000b00c030075a7 */ /* 0x0022a400080011ff */
[----:B--2---:R-:W-:Y:S05]  /*b510*/  @!P0 NANOSLEEP.SYNCS 0x989680 ;  /* 0x009896800000895d */ /* 0x004fea0003900000 */
[----:B------:R-:W2:Y:S02]  /*b520*/  @!P0 SYNCS.PHASECHK.TRANS64 P0, [R3+URZ+0xb0], R12 ;  /* 0x0000b00c030085a7 */ /* 0x000ea400080010ff */
[----:B--2---:R-:W-:Y:S05]  /*b530*/  @!P0 BRA `(.L_x_182) ;  /* 0xfffffffc00f08947 */ /* 0x004fea000383ffff */
[----:B------:R-:W-:Y:S05]  /*b540*/  BRA `(.L_x_183) ;  /* 0xffffff9800907947 */ /* 0x000fea000383ffff */
.L_x_99:
[----:B------:R-:W-:Y:S07]  /*b550*/  MOV R3, UR7 ;  /* 0x0000000700037c02 */ /* 0x000fee0008000f00 */
.L_x_184:
[----:B-1----:R1:W2:Y:S02]  /*b560*/  SYNCS.PHASECHK.TRANS64.TRYWAIT P0, [R3+URZ+0xb8], R12 ;  /* 0x0000b80c030075a7 */ /* 0x0022a400080011ff */
[----:B--2---:R-:W-:Y:S05]  /*b570*/  @!P0 NANOSLEEP.SYNCS 0x989680 ;  /* 0x009896800000895d */ /* 0x004fea0003900000 */
[----:B------:R-:W2:Y:S02]  /*b580*/  @!P0 SYNCS.PHASECHK.TRANS64 P0, [R3+URZ+0xb8], R12 ;  /* 0x0000b80c030085a7 */ /* 0x000ea400080010ff */
[----:B--2---:R-:W-:Y:S05]  /*b590*/  @!P0 BRA `(.L_x_184) ;  /* 0xfffffffc00f08947 */ /* 0x004fea000383ffff */
[----:B------:R-:W-:Y:S05]  /*b5a0*/  BRA `(.L_x_185) ;  /* 0xffffff9c00307947 */ /* 0x000fea000383ffff */
.L_x_101:
[----:B------:R-:W-:-:S07]  /*b5b0*/  MOV R0, UR7 ;  /* 0x0000000700007c02 */ /* 0x000fce0008000f00 */
.L_x_186:
[----:B-1----:R1:W4:Y:S02]  /*b5c0*/  SYNCS.PHASECHK.TRANS64.TRYWAIT P0, [R0+URZ+0xa0], R3 ;  /* 0x0000a003000075a7 */ /* 0x00232400080011ff */
[----:B----4-:R-:W-:Y:S05]  /*b5d0*/  @!P0 NANOSLEEP.SYNCS 0x989680 ;  /* 0x009896800000895d */ /* 0x010fea0003900000 */
[----:B------:R-:W4:Y:S02]  /*b5e0*/  @!P0 SYNCS.PHASECHK.TRANS64 P0, [R0+URZ+0xa0], R3 ;  /* 0x0000a003000085a7 */ /* 0x000f2400080010ff */
[----:B----4-:R-:W-:Y:S05]  /*b5f0*/  @!P0 BRA `(.L_x_186) ;  /* 0xfffffffc00f08947 */ /* 0x010fea000383ffff */
[----:B------:R-:W-:Y:S05]  /*b600*/  BRA `(.L_x_187) ;  /* 0xffffff9c00b87947 */ /* 0x000fea000383ffff */
.L_x_102:
[----:B-1----:R-:W-:-:S07]  /*b610*/  MOV R0, UR7 ;  /* 0x0000000700007c02 */ /* 0x002fce0008000f00 */
.L_x_188:
[----:B-1----:R1:W4:Y:S02]  /*b620*/  SYNCS.PHASECHK.TRANS64.TRYWAIT P0, [R0+URZ+0xa8], R3 ;  /* 0x0000a803000075a7 */ /* 0x00232400080011ff */
[----:B----4-:R-:W-:Y:S05]  /*b630*/  @!P0 NANOSLEEP.SYNCS 0x989680 ;  /* 0x009896800000895d */ /* 0x010fea0003900000 */
[----:B------:R-:W4:Y:S02]  /*b640*/  @!P0 SYNCS.PHASECHK.TRANS64 P0, [R0+URZ+0xa8], R3 ;  /* 0x0000a803000085a7 */ /* 0x000f2400080010ff */
[----:B----4-:R-:W-:Y:S05]  /*b650*/  @!P0 BRA `(.L_x_188) ;  /* 0xfffffffc00f08947 */ /* 0x010fea000383ffff */
[----:B------:R-:W-:Y:S05]  /*b660*/  BRA `(.L_x_189) ;  /* 0xffffff9c00a87947 */ /* 0x000fea000383ffff */
.L_x_103:
[----:B-1----:R-:W-:-:S07]  /*b670*/  MOV R0, UR7 ;  /* 0x0000000700007c02 */ /* 0x002fce0008000f00 */
.L_x_190:
[----:B-1----:R1:W4:Y:S02]  /*b680*/  SYNCS.PHASECHK.TRANS64.TRYWAIT P0, [R0+URZ+0xb0], R3 ;  /* 0x0000b003000075a7 */ /* 0x00232400080011ff */
[----:B----4-:R-:W-:Y:S05]  /*b690*/  @!P0 NANOSLEEP.SYNCS 0x989680 ;  /* 0x009896800000895d */ /* 0x010fea0003900000 */
[----:B------:R-:W4:Y:S02]  /*b6a0*/  @!P0 SYNCS.PHASECHK.TRANS64 P0, [R0+URZ+0xb0], R3 ;  /* 0x0000b003000085a7 */ /* 0x000f2400080010ff */
[----:B----4-:R-:W-:Y:S05]  /*b6b0*/  @!P0 BRA `(.L_x_190) ;  /* 0xfffffffc00f08947 */ /* 0x010fea000383ffff */
[----:B------:R-:W-:Y:S05]  /*b6c0*/  BRA `(.L_x_191) ;  /* 0xffffff9c00987947 */ /* 0x000fea000383ffff */
.L_x_105:
[----:B-1----:R1:W2:Y:S02]  /*b6d0*/  SYNCS.PHASECHK.TRANS64.TRYWAIT P0, [R0+URZ+0xd0], R3 ;  /* 0x0000d003000075a7 */ /* 0x0022a400080011ff */
[----:B--2---:R-:W-:Y:S05]  /*b6e0*/  @!P0 NANOSLEEP.SYNCS 0x989680 ;  /* 0x009896800000895d */ /* 0x004fea0003900000 */
[----:B------:R-:W2:Y:S02]  /*b6f0*/  @!P0 SYNCS.PHASECHK.TRANS64 P0, [R0+URZ+0xd0], R3 ;  /* 0x0000d003000085a7 */ /* 0x000ea400080010ff */
[----:B--2---:R-:W-:Y:S05]  /*b700*/  @!P0 BRA `(.L_x_105) ;  /* 0xfffffffc00f08947 */ /* 0x004fea000383ffff */
[----:B------:R-:W-:Y:S05]  /*b710*/  BRA `(.L_x_192) ;  /* 0xffffffa000447947 */ /* 0x000fea000383ffff */
.L_x_119:
[----:B-1----:R1:W2:Y:S02]  /*b720*/  SYNCS.PHASECHK.TRANS64.TRYWAIT P0, [R3+URZ+0x80], R0 ;  /* 0x00008000030075a7 */ /* 0x0022a400080011ff */
[----:B--2---:R-:W-:Y:S05]  /*b730*/  @!P0 NANOSLEEP.SYNCS 0x989680 ;  /* 0x009896800000895d */ /* 0x004fea0003900000 */
[----:B------:R-:W2:Y:S02]  /*b740*/  @!P0 SYNCS.PHASECHK.TRANS64 P0, [R3+URZ+0x80], R0 ;  /* 0x00008000030085a7 */ /* 0x000ea400080010ff */
[----:B--2---:R-:W-:Y:S05]  /*b750*/  @!P0 BRA `(.L_x_119) ;  /* 0xfffffffc00f08947 */ /* 0x004fea000383ffff */
[----:B------:R-:W-:Y:S05]  /*b760*/  BRA `(.L_x_118) ;  /* 0xffffffac00a47947 */ /* 0x000fea000383ffff */
.L_x_122:
[----:B------:R1:W1:Y:S02]  /*b770*/  SYNCS.PHASECHK.TRANS64.TRYWAIT P1, [R111+URZ+0xf0], R0 ;  /* 0x0000f0006f0075a7 */ /* 0x00026400080211ff */
[----:B-1----:R-:W-:Y:S05]  /*b780*/  @!P1 NANOSLEEP.SYNCS 0x989680 ;  /* 0x009896800000995d */ /* 0x002fea0003900000 */
[----:B------:R-:W1:Y:S02]  /*b790*/  @!P1 SYNCS.PHASECHK.TRANS64 P1, [R111+URZ+0xf0], R0 ;  /* 0x0000f0006f0095a7 */ /* 0x000e6400080210ff */
[----:B-1----:R-:W-:Y:S05]  /*b7a0*/  @!P1 BRA `(.L_x_122) ;  /* 0xfffffffc00f09947 */ /* 0x002fea000383ffff */
[----:B------:R-:W-:Y:S05]  /*b7b0*/  BRA `(.L_x_121) ;  /* 0xffffffac00f47947 */ /* 0x000fea000383ffff */
        .weak           $__internal_0_$__cuda_sm10x_tcgen05_guardrail_trap_col_being_dealloced_not_returned_by_alloc
        .type           $__internal_0_$__cuda_sm10x_tcgen05_guardrail_trap_col_being_dealloced_not_returned_by_alloc,@function
        .size           $__internal_0_$__cuda_sm10x_tcgen05_guardrail_trap_col_being_dealloced_not_returned_by_alloc,($__internal_1_$__cuda_sm10x_tcgen05_guardrail_trap_phase_invalid_during_alloc - $__internal_0_$__cuda_sm10x_tcgen05_guardrail_trap_col_being_dealloced_not_returned_by_alloc)
$__internal_0_$__cuda_sm10x_tcgen05_guardrail_trap_col_being_dealloced_not_returned_by_alloc:
[----:B------:R-:W-:Y:S05]  /*b7c0*/  BPT.TRAP 0x1 ;  /* 0x000000040000795c */ /* 0x000fea0000300000 */
[----:B------:R-:W-:-:S04]  /*b7d0*/  HFMA2 R3, -RZ, RZ, 0, 0 ;  /* 0x00000000ff037431 */ /* 0x000fc800000001ff */
[----:B------:R-:W-:Y:S05]  /*b7e0*/  RET.REL.NODEC R2 `(_ZN7cutlass13device_kernelINS_4gemm6kernel13GemmUniversalIN4cute5tupleIJiiiiEEENS1_10collective13CollectiveMmaINS1_35MainloopSm100TmaUmmaWarpSpecializedILi8ELi2ELi4ENS5_IJNS4_1CILi2EEENSA_ILi1EEESC_EEEEENS5_IJNSA_ILi128EEENSA_ILi256EEENSA_ILi64EEEEEENS_6half_tENS5_IJlSC_lEEESJ_SK_NS4_8TiledMMAINS4_8MMA_AtomIJNS4_26SM100_MMA_F16BF16_2x1SM_SSISJ_SJ_fLi128ELi256ELNS4_4UMMA5MajorE0ELSP_0ELNSO_7ScaleInE0ELSQ_0EEEEEENS4_6LayoutINS5_IJSC_SC_SC_EEENS5_IJNSA_ILi0EEESV_SV_EEEEENS5_IJNS4_10UnderscoreESY_SY_EEEEENS4_18SM100_TMA_2SM_LOADENS4_14ComposedLayoutINS4_7SwizzleILi3ELi4ELi3EEENS4_18smem_ptr_flag_bitsILi16EEENST_INS5_IJNSA_ILi8EEESH_EEENS5_IJSH_SC_EEEEEEEvNS4_8identityES11_S1B_vS1C_EENS_8epilogue10collective18CollectiveEpilogueINS1E_23Sm100TmaWarpSpecializedILi4ELi2ELi32ELb1ELb0EEEJNS5_IJSH_SG_SH_EEENS5_IJNST_ISH_SC_EENST_INS5_IJNSA_ILi32EEESB_EEENS5_IJSC_SF_EEEEEEEESJ_SK_SJ_SK_NS1E_6fusion15FusionCallbacksIS1I_NS1Q_13LinCombEltActINS1E_6thread4GELUESJ_fSJ_fLNS_15FloatRoundStyleE2EEES1J_S1P_JEEENS4_5SM1004TMEM4LOAD26SM100_TMEM_LOAD_32dp32b32xENS4_13SM90_TMA_LOADENS12_INS13_ILi2ELi4ELi3EEES16_NST_INS5_IJS17_S1L_EEENS5_IJS1L_SC_EEEEEEENS4_39AutoVectorizingCopyWithAssumedAlignmentILi128EEENS4_14SM90_TMA_STOREES27_S29_S29_EEEvvEEEEvNT_6ParamsE) ;  /* 0xffffff4802047950 */ /* 0x000fea0003c3ffff */
        .weak           $__internal_1_$__cuda_sm10x_tcgen05_guardrail_trap_phase_invalid_during_alloc
        .type           $__internal_1_$__cuda_sm10x_tcgen05_guardrail_trap_phase_invalid_during_alloc,@function
        .size           $__internal_1_$__cuda_sm10x_tcgen05_guardrail_trap_phase_invalid_during_alloc,($__internal_2_$__cuda_sm10x_tcgen05_guardrail_trap_unallocated_columns_being_dealloced - $__internal_1_$__cuda_sm10x_tcgen05_guardrail_trap_phase_invalid_during_alloc)
$__internal_1_$__cuda_sm10x_tcgen05_guardrail_trap_phase_invalid_during_alloc:
[----:B------:R-:W-:Y:S05]  /*b7f0*/  BPT.TRAP 0x1 ;  /* 0x000000040000795c */ /* 0x000fea0000300000 */
[----:B------:R-:W-:-:S04]  /*b800*/  MOV R3, 0x0 ;  /* 0x0000000000037802 */ /* 0x000fc80000000f00 */
[----:B------:R-:W-:Y:S05]  /*b810*/  RET.REL.NODEC R2 `(_ZN7cutlass13device_kernelINS_4gemm6kernel13GemmUniversalIN4cute5tupleIJiiiiEEENS1_10collective13CollectiveMmaINS1_35MainloopSm100TmaUmmaWarpSpecializedILi8ELi2ELi4ENS5_IJNS4_1CILi2EEENSA_ILi1EEESC_EEEEENS5_IJNSA_ILi128EEENSA_ILi256EEENSA_ILi64EEEEEENS_6half_tENS5_IJlSC_lEEESJ_SK_NS4_8TiledMMAINS4_8MMA_AtomIJNS4_26SM100_MMA_F16BF16_2x1SM_SSISJ_SJ_fLi128ELi256ELNS4_4UMMA5MajorE0ELSP_0ELNSO_7ScaleInE0ELSQ_0EEEEEENS4_6LayoutINS5_IJSC_SC_SC_EEENS5_IJNSA_ILi0EEESV_SV_EEEEENS5_IJNS4_10UnderscoreESY_SY_EEEEENS4_18SM100_TMA_2SM_LOADENS4_14ComposedLayoutINS4_7SwizzleILi3ELi4ELi3EEENS4_18smem_ptr_flag_bitsILi16EEENST_INS5_IJNSA_ILi8EEESH_EEENS5_IJSH_SC_EEEEEEEvNS4_8identityES11_S1B_vS1C_EENS_8epilogue10collective18CollectiveEpilogueINS1E_23Sm100TmaWarpSpecializedILi4ELi2ELi32ELb1ELb0EEEJNS5_IJSH_SG_SH_EEENS5_IJNST_ISH_SC_EENST_INS5_IJNSA_ILi32EEESB_EEENS5_IJSC_SF_EEEEEEEESJ_SK_SJ_SK_NS1E_6fusion15FusionCallbacksIS1I_NS1Q_13LinCombEltActINS1E_6thread4GELUESJ_fSJ_fLNS_15FloatRoundStyleE2EEES1J_S1P_JEEENS4_5SM1004TMEM4LOAD26SM100_TMEM_LOAD_32dp32b32xENS4_13SM90_TMA_LOADENS12_INS13_ILi2ELi4ELi3EEES16_NST_INS5_IJS17_S1L_EEENS5_IJS1L_SC_EEEEEEENS4_39AutoVectorizingCopyWithAssumedAlignmentILi128EEENS4_14SM90_TMA_STOREES27_S29_S29_EEEvvEEEEvNT_6ParamsE) ;  /* 0xffffff4402f87950 */ /* 0x000fea0003c3ffff */
        .weak           $__internal_2_$__cuda_sm10x_tcgen05_guardrail_trap_unallocated_columns_being_dealloced
        .type           $__internal_2_$__cuda_sm10x_tcgen05_guardrail_trap_unallocated_columns_being_dealloced,@function
        .size           $__internal_2_$__cuda_sm10x_tcgen05_guardrail_trap_unallocated_columns_being_dealloced,(.L_x_194 - $__internal_2_$__cuda_sm10x_tcgen05_guardrail_trap_unallocated_columns_being_dealloced)
$__internal_2_$__cuda_sm10x_tcgen05_guardrail_trap_unallocated_columns_being_dealloced:
[----:B------:R-:W-:Y:S05]  /*b820*/  BPT.TRAP 0x1 ;  /* 0x000000040000795c */ /* 0x000fea0000300000 */
[----:B------:R-:W-:-:S04]  /*b830*/  HFMA2 R3, -RZ, RZ, 0, 0 ;  /* 0x00000000ff037431 */ /* 0x000fc800000001ff */
[----:B------:R-:W-:Y:S05]  /*b840*/  RET.REL.NODEC R2 `(_ZN7cutlass13device_kernelINS_4gemm6kernel13GemmUniversalIN4cute5tupleIJiiiiEEENS1_10collective13CollectiveMmaINS1_35MainloopSm100TmaUmmaWarpSpecializedILi8ELi2ELi4ENS5_IJNS4_1CILi2EEENSA_ILi1EEESC_EEEEENS5_IJNSA_ILi128EEENSA_ILi256EEENSA_ILi64EEEEEENS_6half_tENS5_IJlSC_lEEESJ_SK_NS4_8TiledMMAINS4_8MMA_AtomIJNS4_26SM100_MMA_F16BF16_2x1SM_SSISJ_SJ_fLi128ELi256ELNS4_4UMMA5MajorE0ELSP_0ELNSO_7ScaleInE0ELSQ_0EEEEEENS4_6LayoutINS5_IJSC_SC_SC_EEENS5_IJNSA_ILi0EEESV_SV_EEEEENS5_IJNS4_10UnderscoreESY_SY_EEEEENS4_18SM100_TMA_2SM_LOADENS4_14ComposedLayoutINS4_7SwizzleILi3ELi4ELi3EEENS4_18smem_ptr_flag_bitsILi16EEENST_INS5_IJNSA_ILi8EEESH_EEENS5_IJSH_SC_EEEEEEEvNS4_8identityES11_S1B_vS1C_EENS_8epilogue10collective18CollectiveEpilogueINS1E_23Sm100TmaWarpSpecializedILi4ELi2ELi32ELb1ELb0EEEJNS5_IJSH_SG_SH_EEENS5_IJNST_ISH_SC_EENST_INS5_IJNSA_ILi32EEESB_EEENS5_IJSC_SF_EEEEEEEESJ_SK_SJ_SK_NS1E_6fusion15FusionCallbacksIS1I_NS1Q_13LinCombEltActINS1E_6thread4GELUESJ_fSJ_fLNS_15FloatRoundStyleE2EEES1J_S1P_JEEENS4_5SM1004TMEM4LOAD26SM100_TMEM_LOAD_32dp32b32xENS4_13SM90_TMA_LOADENS12_INS13_ILi2ELi4ELi3EEES16_NST_INS5_IJS17_S1L_EEENS5_IJS1L_SC_EEEEEEENS4_39AutoVectorizingCopyWithAssumedAlignmentILi128EEENS4_14SM90_TMA_STOREES27_S29_S29_EEEvvEEEEvNT_6ParamsE) ;  /* 0xffffff4402ec7950 */ /* 0x000fea0003c3ffff */
.L_x_193:
[----:B------:R-:W-:-:S00]  /*b850*/  BRA `(.L_x_193) ;  /* 0xfffffffc00fc7947 */ /* 0x000fc0000383ffff */
[----:B------:R-:W-:-:S00]  /*b860*/  NOP ;  /* 0x0000000000007918 */ /* 0x000fc00000000000 */
        /* <DEDUP_REMOVED lines=9> */
.L_x_194:


//--------------------- .nv.global.init           --------------------------
	.section	.nv.global.init,"aw",@progbits
.nv.global.init:
	.type		$str$27,@object
	.size		$str$27,($str$28 - $str$27)
$str$27:
        /*0000*/ 	.byte	0x28, 0x61, 0x64, 0x64, 0x72, 0x65, 0x73, 0x73, 0x20, 0x26, 0x20, 0x6d, 0x61, 0x73, 0x6b, 0x29
        /*0010*/ 	.byte	0x20, 0x3d, 0x3d, 0x20, 0x30, 0x00
	.type		$str$28,@object
	.size		$str$28,($str$26 - $str$28)
$str$28:
        /*0016*/ 	.byte	0x2f, 0x74, 0x6d, 0x70, 0x2f, 0x63, 0x75, 0x74, 0x6c, 0x61, 0x73, 0x73, 0x5f, 0x73, 0x77, 0x65
        /*0026*/ 	.byte	0x65, 0x70, 0x5f, 0x73, 0x72, 0x63, 0x2f, 0x69, 0x6e, 0x63, 0x6c, 0x75, 0x64, 0x65, 0x2f, 0x63
        /*0036*/ 	.byte	0x75, 0x74, 0x65, 0x2f, 0x70, 0x6f, 0x69, 0x6e, 0x74, 0x65, 0x72, 0x5f, 0x66, 0x6c, 0x61, 0x67
        /*0046*/ 	.byte	0x67, 0x65, 0x64, 0x2e, 0x68, 0x70, 0x70, 0x00
	.type		$str$26,@object
	.size		$str$26,($str$25 - $str$26)
$str$26:
        /*004e*/ 	.byte	0x2f, 0x74, 0x6d, 0x70, 0x2f, 0x63, 0x75, 0x74, 0x6c, 0x61, 0x73, 0x73, 0x5f, 0x73, 0x77, 0x65
        /*005e*/ 	.byte	0x65, 0x70, 0x5f, 0x73, 0x72, 0x63, 0x2f, 0x69, 0x6e, 0x63, 0x6c, 0x75, 0x64, 0x65, 0x2f, 0x63
        /*006e*/ 	.byte	0x75, 0x74, 0x65, 0x2f, 0x61, 0x74, 0x6f, 0x6d, 0x2f, 0x63, 0x6f, 0x70, 0x79, 0x5f, 0x74, 0x72
        /*007e*/ 	.byte	0x61, 0x69, 0x74, 0x73, 0x5f, 0x73, 0x6d, 0x31, 0x30, 0x30, 0x2e, 0x68, 0x70, 0x70, 0x00
	.type		$str$25,@object
	.size		$str$25,(__unnamed_1 - $str$25)
$str$25:
        /*008d*/ 	.byte	0x28, 0x28, 0x75, 0x69, 0x6e, 0x74, 0x33, 0x32, 0x5f, 0x74, 0x28, 0x74, 0x68, 0x72, 0x65, 0x61
        /*009d*/ 	.byte	0x64, 0x49, 0x64, 0x78, 0x2e, 0x78, 0x29, 0x20, 0x2f, 0x20, 0x33, 0x32, 0x29, 0x20, 0x25, 0x20
        /*00ad*/ 	.byte	0x34, 0x29, 0x20, 0x3d, 0x3d, 0x20, 0x28, 0x28, 0x28, 0x74, 0x6d, 0x65, 0x6d, 0x5f, 0x61, 0x64
        /*00bd*/ 	.byte	0x64, 0x72, 0x20, 0x3e, 0x3e, 0x20, 0x31, 0x36, 0x29, 0x20, 0x2f, 0x20, 0x33, 0x32, 0x29, 0x20
        /*00cd*/ 	.byte	0x25, 0x20, 0x34, 0x29, 0x00
	.type		__unnamed_1,@object
	.size		__unnamed_1,(__unnamed_2 - __unnamed_1)
__unnamed_1:
        /*00d2*/ 	.byte	0x61, 0x75, 0x74, 0x6f, 0x20, 0x63, 0x75, 0x74, 0x65, 0x3a, 0x3a, 0x61, 0x73, 0x5f, 0x70, 0x6f
        /* <DEDUP_REMOVED lines=24> */
        /*0262*/ 	.byte	0x39, 0x36, 0x3e, 0x3e, 0x3e, 0x3e, 0x5d, 0x00
	.type		__unnamed_2,@object
	.size		__unnamed_2,(.L_2 - __unnamed_2)
__unnamed_2:
        /* <DEDUP_REMOVED lines=42> */
        /*050a*/ 	.byte	0x3e, 0x3e, 0x5d, 0x00
.L_2:


//--------------------- .nv.shared._ZN7cutlass13device_kernelINS_4gemm6kernel13GemmUniversalIN4cute5tupleIJiiiiEEENS1_10collective13CollectiveMmaINS1_35MainloopSm100TmaUmmaWarpSpecializedILi8ELi2ELi4ENS5_IJNS4_1CILi2EEENSA_ILi1EEESC_EEEEENS5_IJNSA_ILi128EEENSA_ILi256EEENSA_ILi64EEEEEENS_6half_tENS5_IJlSC_lEEESJ_SK_NS4_8TiledMMAINS4_8MMA_AtomIJNS4_26SM100_MMA_F16BF16_2x1SM_SSISJ_SJ_fLi128ELi256ELNS4_4UMMA5MajorE0ELSP_0ELNSO_7ScaleInE0ELSQ_0EEEEEENS4_6LayoutINS5_IJSC_SC_SC_EEENS5_IJNSA_ILi0EEESV_SV_EEEEENS5_IJNS4_10UnderscoreESY_SY_EEEEENS4_18SM100_TMA_2SM_LOADENS4_14ComposedLayoutINS4_7SwizzleILi3ELi4ELi3EEENS4_18smem_ptr_flag_bitsILi16EEENST_INS5_IJNSA_ILi8EEESH_EEENS5_IJSH_SC_EEEEEEEvNS4_8identityES11_S1B_vS1C_EENS_8epilogue10collective18CollectiveEpilogueINS1E_23Sm100TmaWarpSpecializedILi4ELi2ELi32ELb1ELb0EEEJNS5_IJSH_SG_SH_EEENS5_IJNST_ISH_SC_EENST_INS5_IJNSA_ILi32EEESB_EEENS5_IJSC_SF_EEEEEEEESJ_SK_SJ_SK_NS1E_6fusion15FusionCallbacksIS1I_NS1Q_13LinCombEltActINS1E_6thread4GELUESJ_fSJ_fLNS_15FloatRoundStyleE2EEES1J_S1P_JEEENS4_5SM1004TMEM4LOAD26SM100_TMEM_LOAD_32dp32b32xENS4_13SM90_TMA_LOADENS12_INS13_ILi2ELi4ELi3EEES16_NST_INS5_IJS17_S1L_EEENS5_IJS1L_SC_EEEEEEENS4_39AutoVectorizingCopyWithAssumedAlignmentILi128EEENS4_14SM90_TMA_STOREES27_S29_S29_EEEvvEEEEvNT_6ParamsE --------------------------
	.section	.nv.shared._ZN7cutlass13device_kernelINS_4gemm6kernel13GemmUniversalIN4cute5tupleIJiiiiEEENS1_10collective13CollectiveMmaINS1_35MainloopSm100TmaUmmaWarpSpecializedILi8ELi2ELi4ENS5_IJNS4_1CILi2EEENSA_ILi1EEESC_EEEEENS5_IJNSA_ILi128EEENSA_ILi256EEENSA_ILi64EEEEEENS_6half_tENS5_IJlSC_lEEESJ_SK_NS4_8TiledMMAINS4_8MMA_AtomIJNS4_26SM100_MMA_F16BF16_2x1SM_SSISJ_SJ_fLi128ELi256ELNS4_4UMMA5MajorE0ELSP_0ELNSO_7ScaleInE0ELSQ_0EEEEEENS4_6LayoutINS5_IJSC_SC_SC_EEENS5_IJNSA_ILi0EEESV_SV_EEEEENS5_IJNS4_10UnderscoreESY_SY_EEEEENS4_18SM100_TMA_2SM_LOADENS4_14ComposedLayoutINS4_7SwizzleILi3ELi4ELi3EEENS4_18smem_ptr_flag_bitsILi16EEENST_INS5_IJNSA_ILi8EEESH_EEENS5_IJSH_SC_EEEEEEEvNS4_8identityES11_S1B_vS1C_EENS_8epilogue10collective18CollectiveEpilogueINS1E_23Sm100TmaWarpSpecializedILi4ELi2ELi32ELb1ELb0EEEJNS5_IJSH_SG_SH_EEENS5_IJNST_ISH_SC_EENST_INS5_IJNSA_ILi32EEESB_EEENS5_IJSC_SF_EEEEEEEESJ_SK_SJ_SK_NS1E_6fusion15FusionCallbacksIS1I_NS1Q_13LinCombEltActINS1E_6thread4GELUESJ_fSJ_fLNS_15FloatRoundStyleE2EEES1J_S1P_JEEENS4_5SM1004TMEM4LOAD26SM100_TMEM_LOAD_32dp32b32xENS4_13SM90_TMA_LOADENS12_INS13_ILi2ELi4ELi3EEES16_NST_INS5_IJS17_S1L_EEENS5_IJS1L_SC_EEEEEEENS4_39AutoVectorizingCopyWithAssumedAlignmentILi128EEENS4_14SM90_TMA_STOREES27_S29_S29_EEEvvEEEEvNT_6ParamsE,"aw",@nobits
	.sectionflags	@""
	.align	16
	.zero		1024


//--------------------- .nv.shared.reserved.0     --------------------------
	.section	.nv.shared.reserved.0,"aw",@nobits
	.weak		__nv_reservedSMEM_offset_0_alias
	.size		__nv_reservedSMEM_offset_0_alias, 0, 64
	.other		__nv_reservedSMEM_offset_0_alias,@"STO_CUDA_RESERVED_SHARED STV_DEFAULT"
__nv_reservedSMEM_offset_0_alias:
	.zero		0
.nv.shared.reserved.0:
	.zero		64
	.weak		__nv_reservedSMEM_tcgen05_partition
	.type		__nv_reservedSMEM_tcgen05_partition,@object
	.size		__nv_reservedSMEM_tcgen05_partition,(.L_0 - __nv_reservedSMEM_tcgen05_partition)
__nv_reservedSMEM_tcgen05_partition:
	.zero		32
.L_0:


//--------------------- .nv.global                --------------------------
	.section	.nv.global,"aw",@nobits
.nv.global:
	.type		_ZN39_INTERNAL_4ebf637d_4_k_cu_025b6891_29774cute1_E,@object
	.size		_ZN39_INTERNAL_4ebf637d_4_k_cu_025b6891_29774cute1_E,(_ZN39_INTERNAL_4ebf637d_4_k_cu_025b6891_29774cuda3std3__45__cpo6cbeginE - _ZN39_INTERNAL_4ebf637d_4_k_cu_025b6891_29774cute1_E)
_ZN39_INTERNAL_4ebf637d_4_k_cu_025b6891_29774cute1_E:
	.zero		1
	.type		_ZN39_INTERNAL_4ebf637d_4_k_cu_025b6891_29774cuda3std3__45__cpo6cbeginE,@object
	.size		_ZN39_INTERNAL_4ebf637d_4_k_cu_025b6891_29774cuda3std3__45__cpo6cbeginE,(_ZN39_INTERNAL_4ebf637d_4_k_cu_025b6891_29774cuda3std3__48in_placeE - _ZN39_INTERNAL_4ebf637d_4_k_cu_025b6891_29774cuda3std3__45__cpo6cbeginE)
_ZN39_INTERNAL_4ebf637d_4_k_cu_025b6891_29774cuda3std3__45__cpo6cbeginE:
	.zero		1
	.type		_ZN39_INTERNAL_4ebf637d_4_k_cu_025b6891_29774cuda3std3__48in_placeE,@object
	.size		_ZN39_INTERNAL_4ebf637d_4_k_cu_025b6891_29774cuda3std3__48in_placeE,(_ZN39_INTERNAL_4ebf637d_4_k_cu_025b6891_29774cuda3std6ranges3__45__cpo9iter_moveE - _ZN39_INTERNAL_4ebf637d_4_k_cu_025b6891_29774cuda3std3__48in_placeE)
_ZN39_INTERNAL_4ebf637d_4_k_cu_025b6891_29774cuda3std3__48in_placeE:
	.zero		1
	.type		_ZN39_INTERNAL_4ebf637d_4_k_cu_025b6891_29774cuda3std6ranges3__45__cpo9iter_moveE,@object
	.size		_ZN39_INTERNAL_4ebf637d_4_k_cu_025b6891_29774cuda3std6ranges3__45__cpo9iter_moveE,(_ZN39_INTERNAL_4ebf637d_4_k_cu_025b6891_29774cuda3std3__45__cpo5beginE - _ZN39_INTERNAL_4ebf637d_4_k_cu_025b6891_29774cuda3std6ranges3__45__cpo9iter_moveE)
_ZN39_INTERNAL_4ebf637d_4_k_cu_025b6891_29774cuda3std6ranges3__45__cpo9iter_moveE:
	.zero		1
	.type		_ZN39_INTERNAL_4ebf637d_4_k_cu_025b6891_29774cuda3std3__45__cpo5beginE,@object
	.size		_ZN39_INTERNAL_4ebf637d_4_k_cu_025b6891_29774cuda3std3__45__cpo5beginE,(_ZN39_INTERNAL_4ebf637d_4_k_cu_025b6891_29774cuda3std3__441_GLOBAL__N__4ebf637d_4_k_cu_025b6891_29776ignoreE - _ZN39_INTERNAL_4ebf637d_4_k_cu_025b6891_29774cuda3std3__45__cpo5beginE)
_ZN39_INTERNAL_4ebf637d_4_k_cu_025b6891_29774cuda3std3__45__cpo5beginE:
	.zero		1
	.type		_ZN39_INTERNAL_4ebf637d_4_k_cu_025b6891_29774cuda3std3__441_GLOBAL__N__4ebf637d_4_k_cu_025b6891_29776ignoreE,@object
	.size		_ZN39_INTERNAL_4ebf637d_4_k_cu_025b6891_29774cuda3std3__441_GLOBAL__N__4ebf637d_4_k_cu_025b6891_29776ignoreE,(_ZN39_INTERNAL_4ebf637d_4_k_cu_025b6891_29774cute7productE - _ZN39_INTERNAL_4ebf637d_4_k_cu_025b6891_29774cuda3std3__441_GLOBAL__N__4ebf637d_4_k_cu_025b6891_29776ignoreE)
_ZN39_INTERNAL_4ebf637d_4_k_cu_025b6891_29774cuda3std3__441_GLOBAL__N__4ebf637d_4_k_cu_025b6891_29776ignoreE:
	.zero		1
	.type		_ZN39_INTERNAL_4ebf637d_4_k_cu_025b6891_29774cute7productE,@object
	.size		_ZN39_INTERNAL_4ebf637d_4_k_cu_025b6891_29774cute7productE,(_ZN39_INTERNAL_4ebf637d_4_k_cu_025b6891_29774cuda3std3__45__cpo3endE - _ZN39_INTERNAL_4ebf637d_4_k_cu_025b6891_29774cute7productE)
_ZN39_INTERNAL_4ebf637d_4_k_cu_025b6891_29774cute7productE:
	.zero		1
	.type		_ZN39_INTERNAL_4ebf637d_4_k_cu_025b6891_29774cuda3std3__45__cpo3endE,@object
	.size		_ZN39_INTERNAL_4ebf637d_4_k_cu_025b6891_29774cuda3std3__45__cpo3endE,(_ZN39_INTERNAL_4ebf637d_4_k_cu_025b6891_29774cuda3std3__419piecewise_constructE - _ZN39_INTERNAL_4ebf637d_4_k_cu_025b6891_29774cuda3std3__45__cpo3endE)
_ZN39_INTERNAL_4ebf637d_4_k_cu_025b6891_29774cuda3std3__45__cpo3endE:
	.zero		1
	.type		_ZN39_INTERNAL_4ebf637d_4_k_cu_025b6891_29774cuda3std3__419piecewise_constructE,@object
	.size		_ZN39_INTERNAL_4ebf637d_4_k_cu_025b6891_29774cuda3std3__419piecewise_constructE,(_ZN39_INTERNAL_4ebf637d_4_k_cu_025b6891_29774cuda3std3__45__cpo4cendE - _ZN39_INTERNAL_4ebf637d_4_k_cu_025b6891_29774cuda3std3__419piecewise_constructE)
_ZN39_INTERNAL_4ebf637d_4_k_cu_025b6891_29774cuda3std3__419piecewise_constructE:
	.zero		1
	.type		_ZN39_INTERNAL_4ebf637d_4_k_cu_025b6891_29774cuda3std3__45__cpo4cendE,@object
	.size		_ZN39_INTERNAL_4ebf637d_4_k_cu_025b6891_29774cuda3std3__45__cpo4cendE,(_ZN39_INTERNAL_4ebf637d_4_k_cu_025b6891_29774cuda3std6ranges3__45__cpo4swapE - _ZN39_INTERNAL_4ebf637d_4_k_cu_025b6891_29774cuda3std3__45__cpo4cendE)
_ZN39_INTERNAL_4ebf637d_4_k_cu_025b6891_29774cuda3std3__45__cpo4cendE:
	.zero		1
	.type		_ZN39_INTERNAL_4ebf637d_4_k_cu_025b6891_29774cuda3std6ranges3__45__cpo4swapE,@object
	.size		_ZN39_INTERNAL_4ebf637d_4_k_cu_025b6891_29774cuda3std6ranges3__45__cpo4swapE,(.L_10 - _ZN39_INTERNAL_4ebf637d_4_k_cu_025b6891_29774cuda3std6ranges3__45__cpo4swapE)
_ZN39_INTERNAL_4ebf637d_4_k_cu_025b6891_29774cuda3std6ranges3__45__cpo4swapE:
	.zero		1
.L_10:


//--------------------- .nv.constant0._ZN7cutlass13device_kernelINS_4gemm6kernel13GemmUniversalIN4cute5tupleIJiiiiEEENS1_10collective13CollectiveMmaINS1_35MainloopSm100TmaUmmaWarpSpecializedILi8ELi2ELi4ENS5_IJNS4_1CILi2EEENSA_ILi1EEESC_EEEEENS5_IJNSA_ILi128EEENSA_ILi256EEENSA_ILi64EEEEEENS_6half_tENS5_IJlSC_lEEESJ_SK_NS4_8TiledMMAINS4_8MMA_AtomIJNS4_26SM100_MMA_F16BF16_2x1SM_SSISJ_SJ_fLi128ELi256ELNS4_4UMMA5MajorE0ELSP_0ELNSO_7ScaleInE0ELSQ_0EEEEEENS4_6LayoutINS5_IJSC_SC_SC_EEENS5_IJNSA_ILi0EEESV_SV_EEEEENS5_IJNS4_10UnderscoreESY_SY_EEEEENS4_18SM100_TMA_2SM_LOADENS4_14ComposedLayoutINS4_7SwizzleILi3ELi4ELi3EEENS4_18smem_ptr_flag_bitsILi16EEENST_INS5_IJNSA_ILi8EEESH_EEENS5_IJSH_SC_EEEEEEEvNS4_8identityES11_S1B_vS1C_EENS_8epilogue10collective18CollectiveEpilogueINS1E_23Sm100TmaWarpSpecializedILi4ELi2ELi32ELb1ELb0EEEJNS5_IJSH_SG_SH_EEENS5_IJNST_ISH_SC_EENST_INS5_IJNSA_ILi32EEESB_EEENS5_IJSC_SF_EEEEEEEESJ_SK_SJ_SK_NS1E_6fusion15FusionCallbacksIS1I_NS1Q_13LinCombEltActINS1E_6thread4GELUESJ_fSJ_fLNS_15FloatRoundStyleE2EEES1J_S1P_JEEENS4_5SM1004TMEM4LOAD26SM100_TMEM_LOAD_32dp32b32xENS4_13SM90_TMA_LOADENS12_INS13_ILi2ELi4ELi3EEES16_NST_INS5_IJS17_S1L_EEENS5_IJS1L_SC_EEEEEEENS4_39AutoVectorizingCopyWithAssumedAlignmentILi128EEENS4_14SM90_TMA_STOREES27_S29_S29_EEEvvEEEEvNT_6ParamsE --------------------------
	.section	.nv.constant0._ZN7cutlass13device_kernelINS_4gemm6kernel13GemmUniversalIN4cute5tupleIJiiiiEEENS1_10collective13CollectiveMmaINS1_35MainloopSm100TmaUmmaWarpSpecializedILi8ELi2ELi4ENS5_IJNS4_1CILi2EEENSA_ILi1EEESC_EEEEENS5_IJNSA_ILi128EEENSA_ILi256EEENSA_ILi64EEEEEENS_6half_tENS5_IJlSC_lEEESJ_SK_NS4_8TiledMMAINS4_8MMA_AtomIJNS4_26SM100_MMA_F16BF16_2x1SM_SSISJ_SJ_fLi128ELi256ELNS4_4UMMA5MajorE0ELSP_0ELNSO_7ScaleInE0ELSQ_0EEEEEENS4_6LayoutINS5_IJSC_SC_SC_EEENS5_IJNSA_ILi0EEESV_SV_EEEEENS5_IJNS4_10UnderscoreESY_SY_EEEEENS4_18SM100_TMA_2SM_LOADENS4_14ComposedLayoutINS4_7SwizzleILi3ELi4ELi3EEENS4_18smem_ptr_flag_bitsILi16EEENST_INS5_IJNSA_ILi8EEESH_EEENS5_IJSH_SC_EEEEEEEvNS4_8identityES11_S1B_vS1C_EENS_8epilogue10collective18CollectiveEpilogueINS1E_23Sm100TmaWarpSpecializedILi4ELi2ELi32ELb1ELb0EEEJNS5_IJSH_SG_SH_EEENS5_IJNST_ISH_SC_EENST_INS5_IJNSA_ILi32EEESB_EEENS5_IJSC_SF_EEEEEEEESJ_SK_SJ_SK_NS1E_6fusion15FusionCallbacksIS1I_NS1Q_13LinCombEltActINS1E_6thread4GELUESJ_fSJ_fLNS_15FloatRoundStyleE2EEES1J_S1P_JEEENS4_5SM1004TMEM4LOAD26SM100_TMEM_LOAD_32dp32b32xENS4_13SM90_TMA_LOADENS12_INS13_ILi2ELi4ELi3EEES16_NST_INS5_IJS17_S1L_EEENS5_IJS1L_SC_EEEEEEENS4_39AutoVectorizingCopyWithAssumedAlignmentILi128EEENS4_14SM90_TMA_STOREES27_S29_S29_EEEvvEEEEvNT_6ParamsE,"a",@progbits
	.sectionflags	@""
	.align	4
.nv.constant0._ZN7cutlass13device_kernelINS_4gemm6kernel13GemmUniversalIN4cute5tupleIJiiiiEEENS1_10collective13CollectiveMmaINS1_35MainloopSm100TmaUmmaWarpSpecializedILi8ELi2ELi4ENS5_IJNS4_1CILi2EEENSA_ILi1EEESC_EEEEENS5_IJNSA_ILi128EEENSA_ILi256EEENSA_ILi64EEEEEENS_6half_tENS5_IJlSC_lEEESJ_SK_NS4_8TiledMMAINS4_8MMA_AtomIJNS4_26SM100_MMA_F16BF16_2x1SM_SSISJ_SJ_fLi128ELi256ELNS4_4UMMA5MajorE0ELSP_0ELNSO_7ScaleInE0ELSQ_0EEEEEENS4_6LayoutINS5_IJSC_SC_SC_EEENS5_IJNSA_ILi0EEESV_SV_EEEEENS5_IJNS4_10UnderscoreESY_SY_EEEEENS4_18SM100_TMA_2SM_LOADENS4_14ComposedLayoutINS4_7SwizzleILi3ELi4ELi3EEENS4_18smem_ptr_flag_bitsILi16EEENST_INS5_IJNSA_ILi8EEESH_EEENS5_IJSH_SC_EEEEEEEvNS4_8identityES11_S1B_vS1C_EENS_8epilogue10collective18CollectiveEpilogueINS1E_23Sm100TmaWarpSpecializedILi4ELi2ELi32ELb1ELb0EEEJNS5_IJSH_SG_SH_EEENS5_IJNST_ISH_SC_EENST_INS5_IJNSA_ILi32EEESB_EEENS5_IJSC_SF_EEEEEEEESJ_SK_SJ_SK_NS1E_6fusion15FusionCallbacksIS1I_NS1Q_13LinCombEltActINS1E_6thread4GELUESJ_fSJ_fLNS_15FloatRoundStyleE2EEES1J_S1P_JEEENS4_5SM1004TMEM4LOAD26SM100_TMEM_LOAD_32dp32b32xENS4_13SM90_TMA_LOADENS12_INS13_ILi2ELi4ELi3EEES16_NST_INS5_IJS17_S1L_EEENS5_IJS1L_SC_EEEEEEENS4_39AutoVectorizingCopyWithAssumedAlignmentILi128EEENS4_14SM90_TMA_STOREES27_S29_S29_EEEvvEEEEvNT_6ParamsE:
	.zero		2944


//--------------------- SYMBOLS --------------------------

	.type		.nv.reservedSmem.offset0,@object
	.size		.nv.reservedSmem.offset0,0x4
	.type		.nv.reservedSmem.cap,@object
	.size		.nv.reservedSmem.cap,0x4
	.type		__assertfail,@function
